// auto-generated by cutlass_sweep.gemm — config: {"arch": "sm_90", "cluster_m": 2, "cluster_n": 2, "dtype": "int8", "stages": 4, "tile_k": 64, "tile_m": 128, "tile_n": 128}
#include "cutlass/cutlass.h"
#include "cutlass/gemm/collective/collective_builder.hpp"
#include "cutlass/gemm/device/gemm_universal_adapter.h"
#include "cutlass/gemm/kernel/gemm_universal.hpp"
#include "cutlass/epilogue/collective/collective_builder.hpp"

using ElemA = int8_t;
using ElemB = int8_t;
using ElemCD = int8_t;
using Acc  = int32_t;
using TileShape    = cute::Shape<cute::_128, cute::_128, cute::_64>;
using ClusterShape = cute::Shape<cute::_2, cute::_2, cute::_1>;

using CollectiveEpilogue = typename cutlass::epilogue::collective::CollectiveBuilder<
    cutlass::arch::Sm90, cutlass::arch::OpClassTensorOp,
    TileShape, ClusterShape,
    cutlass::epilogue::collective::EpilogueTileAuto,
    Acc, Acc,
    ElemCD, cutlass::layout::RowMajor, 128 / cutlass::sizeof_bits<ElemCD>::value,
    ElemCD, cutlass::layout::RowMajor, 128 / cutlass::sizeof_bits<ElemCD>::value,
    cutlass::epilogue::collective::EpilogueScheduleAuto
  >::CollectiveOp;

using CollectiveMainloop = typename cutlass::gemm::collective::CollectiveBuilder<
    cutlass::arch::Sm90, cutlass::arch::OpClassTensorOp,
    ElemA, cutlass::layout::RowMajor, 128 / cutlass::sizeof_bits<ElemA>::value,
    ElemB, cutlass::layout::ColumnMajor, 128 / cutlass::sizeof_bits<ElemB>::value,
    Acc,
    TileShape, ClusterShape,
    cutlass::gemm::collective::StageCount<4>,
    cutlass::gemm::collective::KernelScheduleAuto
  >::CollectiveOp;

using GemmKernel = cutlass::gemm::kernel::GemmUniversal<
    cute::Shape<int,int,int,int>,
    CollectiveMainloop,
    CollectiveEpilogue
>;
using Gemm = cutlass::gemm::device::GemmUniversalAdapter<GemmKernel>;

// Force the device kernel symbol into the cubin without needing a host main.
auto* _anchor = &cutlass::device_kernel<GemmKernel>;


// ===== COMPILED SASS (sm_90a) =====

	.target	sm_90a

	.elftype	@"ET_EXEC"


//--------------------- .note.nv.tkinfo           --------------------------
	.section	.note.nv.tkinfo,"",@"SHT_NOTE"
	.sectionflags	@"SHF_NOTE_NV_TKINFO"
	.tkinfo
        /*0018*/ 	.word	0x00000002
        /*0030*/ 	.string	""
        /*0030*/ 	.string	"ptxas"
        /*0030*/ 	.string	"Cuda compilation tools, release 13.0, V13.0.88"
        /*0030*/ 	.string	"Build cuda_13.0.r13.0/compiler.36424714_0"
        /*0030*/ 	.string	"-arch sm_90a -m 64 "



//--------------------- .note.nv.cuinfo           --------------------------
	.section	.note.nv.cuinfo,"",@"SHT_NOTE"
	.sectionflags	@"SHF_NOTE_NV_CUINFO"
        /*0018*/ 	.short	0x0002
        /*001a*/ 	.short	0x005a
        /*001c*/ 	.short	0x0082
	.zero		2


//--------------------- .nv.info                  --------------------------
	.section	.nv.info,"",@"SHT_CUDA_INFO"
	.align	4


	//----- nvinfo : EIATTR_REGCOUNT
	.align		4
        /*0000*/ 	.byte	0x04, 0x2f
        /*0002*/ 	.short	(.L_15 - .L_14)
	.align		4
.L_14:
        /*0004*/ 	.word	index@(_ZN7cutlass13device_kernelINS_4gemm6kernel13GemmUniversalIN4cute5tupleIJiiiiEEENS1_10collective13CollectiveMmaINS1_34MainloopSm90TmaGmmaWarpSpecializedILi4ENS5_IJNS4_1CILi2EEESB_NSA_ILi1EEEEEENS1_35KernelTmaWarpSpecializedCooperativeEEENS5_IJNSA_ILi128EEESG_NSA_ILi64EEEEEEaNS5_IJlSC_lEEEaSJ_NS4_8TiledMMAINS4_8MMA_AtomIJNS4_4SM904GMMA27MMA_64x128x32_S32S8S8_SS_TNEEEENS4_6LayoutINS5_IJSB_SC_SC_EEENS5_IJSC_NSA_ILi0EEESS_EEEEENS5_IJNS4_10UnderscoreESV_SV_EEEEENS4_23SM90_TMA_LOAD_MULTICASTENS4_14ComposedLayoutINS4_7SwizzleILi2ELi4ELi3EEENS4_18smem_ptr_flag_bitsILi8EEENSQ_INS5_IJNSA_ILi8EEESH_EEENS5_IJSH_SC_EEEEEEEvNS4_8identityESY_S18_vS19_EENS_8epilogue10collective6detail29Sm90TmaWarpSpecializedAdapterINS1C_15DefaultEpilogueIaSJ_SJ_NS1B_6thread17LinearCombinationIaLi1EiiLNS1G_9ScaleType4KindE0ELNS_15FloatRoundStyleE2EaEENS1_15EpilogueDefaultEEEEEvvEEEEvNT_6ParamsE)
        /*0008*/ 	.word	0x000000a8


	//----- nvinfo : EIATTR_FRAME_SIZE
	.align		4
.L_15:
        /*000c*/ 	.byte	0x04, 0x11
        /*000e*/ 	.short	(.L_17 - .L_16)
	.align		4
.L_16:
        /*0010*/ 	.word	index@(_ZN7cutlass13device_kernelINS_4gemm6kernel13GemmUniversalIN4cute5tupleIJiiiiEEENS1_10collective13CollectiveMmaINS1_34MainloopSm90TmaGmmaWarpSpecializedILi4ENS5_IJNS4_1CILi2EEESB_NSA_ILi1EEEEEENS1_35KernelTmaWarpSpecializedCooperativeEEENS5_IJNSA_ILi128EEESG_NSA_ILi64EEEEEEaNS5_IJlSC_lEEEaSJ_NS4_8TiledMMAINS4_8MMA_AtomIJNS4_4SM904GMMA27MMA_64x128x32_S32S8S8_SS_TNEEEENS4_6LayoutINS5_IJSB_SC_SC_EEENS5_IJSC_NSA_ILi0EEESS_EEEEENS5_IJNS4_10UnderscoreESV_SV_EEEEENS4_23SM90_TMA_LOAD_MULTICASTENS4_14ComposedLayoutINS4_7SwizzleILi2ELi4ELi3EEENS4_18smem_ptr_flag_bitsILi8EEENSQ_INS5_IJNSA_ILi8EEESH_EEENS5_IJSH_SC_EEEEEEEvNS4_8identityESY_S18_vS19_EENS_8epilogue10collective6detail29Sm90TmaWarpSpecializedAdapterINS1C_15DefaultEpilogueIaSJ_SJ_NS1B_6thread17LinearCombinationIaLi1EiiLNS1G_9ScaleType4KindE0ELNS_15FloatRoundStyleE2EaEENS1_15EpilogueDefaultEEEEEvvEEEEvNT_6ParamsE)
        /*0014*/ 	.word	0x00000000


	//----- nvinfo : EIATTR_MIN_STACK_SIZE
	.align		4
.L_17:
        /*0018*/ 	.byte	0x04, 0x12
        /*001a*/ 	.short	(.L_19 - .L_18)
	.align		4
.L_18:
        /*001c*/ 	.word	index@(_ZN7cutlass13device_kernelINS_4gemm6kernel13GemmUniversalIN4cute5tupleIJiiiiEEENS1_10collective13CollectiveMmaINS1_34MainloopSm90TmaGmmaWarpSpecializedILi4ENS5_IJNS4_1CILi2EEESB_NSA_ILi1EEEEEENS1_35KernelTmaWarpSpecializedCooperativeEEENS5_IJNSA_ILi128EEESG_NSA_ILi64EEEEEEaNS5_IJlSC_lEEEaSJ_NS4_8TiledMMAINS4_8MMA_AtomIJNS4_4SM904GMMA27MMA_64x128x32_S32S8S8_SS_TNEEEENS4_6LayoutINS5_IJSB_SC_SC_EEENS5_IJSC_NSA_ILi0EEESS_EEEEENS5_IJNS4_10UnderscoreESV_SV_EEEEENS4_23SM90_TMA_LOAD_MULTICASTENS4_14ComposedLayoutINS4_7SwizzleILi2ELi4ELi3EEENS4_18smem_ptr_flag_bitsILi8EEENSQ_INS5_IJNSA_ILi8EEESH_EEENS5_IJSH_SC_EEEEEEEvNS4_8identityESY_S18_vS19_EENS_8epilogue10collective6detail29Sm90TmaWarpSpecializedAdapterINS1C_15DefaultEpilogueIaSJ_SJ_NS1B_6thread17LinearCombinationIaLi1EiiLNS1G_9ScaleType4KindE0ELNS_15FloatRoundStyleE2EaEENS1_15EpilogueDefaultEEEEEvvEEEEvNT_6ParamsE)
        /*0020*/ 	.word	0x00000000
.L_19:


//--------------------- .nv.compat                --------------------------
	.section	.nv.compat,"",@"SHT_CUDA_COMPAT_INFO"
	.align	4
        /*0000*/ 	.byte	0x02, 0x09, 0x01, 0x00, 0x02, 0x02, 0x04, 0x00, 0x02, 0x05, 0x05, 0x00, 0x03, 0x07, 0x01, 0x01
        /*0010*/ 	.byte	0x02, 0x03, 0x01, 0x00, 0x02, 0x06, 0x01, 0x00, 0x04, 0x0b, 0x08, 0x00, 0x00, 0x00, 0x00, 0x00
        /*0020*/ 	.byte	0x00, 0x00, 0x00, 0x00


//--------------------- .nv.info._ZN7cutlass13device_kernelINS_4gemm6kernel13GemmUniversalIN4cute5tupleIJiiiiEEENS1_10collective13CollectiveMmaINS1_34MainloopSm90TmaGmmaWarpSpecializedILi4ENS5_IJNS4_1CILi2EEESB_NSA_ILi1EEEEEENS1_35KernelTmaWarpSpecializedCooperativeEEENS5_IJNSA_ILi128EEESG_NSA_ILi64EEEEEEaNS5_IJlSC_lEEEaSJ_NS4_8TiledMMAINS4_8MMA_AtomIJNS4_4SM904GMMA27MMA_64x128x32_S32S8S8_SS_TNEEEENS4_6LayoutINS5_IJSB_SC_SC_EEENS5_IJSC_NSA_ILi0EEESS_EEEEENS5_IJNS4_10UnderscoreESV_SV_EEEEENS4_23SM90_TMA_LOAD_MULTICASTENS4_14ComposedLayoutINS4_7SwizzleILi2ELi4ELi3EEENS4_18smem_ptr_flag_bitsILi8EEENSQ_INS5_IJNSA_ILi8EEESH_EEENS5_IJSH_SC_EEEEEEEvNS4_8identityESY_S18_vS19_EENS_8epilogue10collective6detail29Sm90TmaWarpSpecializedAdapterINS1C_15DefaultEpilogueIaSJ_SJ_NS1B_6thread17LinearCombinationIaLi1EiiLNS1G_9ScaleType4KindE0ELNS_15FloatRoundStyleE2EaEENS1_15EpilogueDefaultEEEEEvvEEEEvNT_6ParamsE --------------------------
	.section	.nv.info._ZN7cutlass13device_kernelINS_4gemm6kernel13GemmUniversalIN4cute5tupleIJiiiiEEENS1_10collective13CollectiveMmaINS1_34MainloopSm90TmaGmmaWarpSpecializedILi4ENS5_IJNS4_1CILi2EEESB_NSA_ILi1EEEEEENS1_35KernelTmaWarpSpecializedCooperativeEEENS5_IJNSA_ILi128EEESG_NSA_ILi64EEEEEEaNS5_IJlSC_lEEEaSJ_NS4_8TiledMMAINS4_8MMA_AtomIJNS4_4SM904GMMA27MMA_64x128x32_S32S8S8_SS_TNEEEENS4_6LayoutINS5_IJSB_SC_SC_EEENS5_IJSC_NSA_ILi0EEESS_EEEEENS5_IJNS4_10UnderscoreESV_SV_EEEEENS4_23SM90_TMA_LOAD_MULTICASTENS4_14ComposedLayoutINS4_7SwizzleILi2ELi4ELi3EEENS4_18smem_ptr_flag_bitsILi8EEENSQ_INS5_IJNSA_ILi8EEESH_EEENS5_IJSH_SC_EEEEEEEvNS4_8identityESY_S18_vS19_EENS_8epilogue10collective6detail29Sm90TmaWarpSpecializedAdapterINS1C_15DefaultEpilogueIaSJ_SJ_NS1B_6thread17LinearCombinationIaLi1EiiLNS1G_9ScaleType4KindE0ELNS_15FloatRoundStyleE2EaEENS1_15EpilogueDefaultEEEEEvvEEEEvNT_6ParamsE,"",@"SHT_CUDA_INFO"
	.sectionflags	@""
	.align	4


	//----- nvinfo : EIATTR_CUDA_API_VERSION
	.align		4
        /*0000*/ 	.byte	0x04, 0x37
        /*0002*/ 	.short	(.L_21 - .L_20)
.L_20:
        /*0004*/ 	.word	0x00000082


	//----- nvinfo : EIATTR_KPARAM_INFO
	.align		4
.L_21:
        /*0008*/ 	.byte	0x04, 0x17
        /*000a*/ 	.short	(.L_23 - .L_22)
.L_22:
        /*000c*/ 	.word	0x00000000
        /*0010*/ 	.short	0x0000
        /*0012*/ 	.short	0x0070
        /*0014*/ 	.byte	0x00, 0xf0, 0x01, 0x10


	//----- nvinfo : EIATTR_SPARSE_MMA_MASK
	.align		4
.L_23:
        /*0018*/ 	.byte	0x03, 0x50
        /*001a*/ 	.short	0x0000


	//----- nvinfo : EIATTR_MAXREG_COUNT
	.align		4
        /*001c*/ 	.byte	0x03, 0x1b
        /*001e*/ 	.short	0x00a8


	//----- nvinfo : EIATTR_NUM_BARRIERS
	.align		4
        /*0020*/ 	.byte	0x02, 0x4c
        /*0022*/ 	.byte	0x01
	.zero		1


	//----- nvinfo : EIATTR_EXTERNS
	.align		4
        /*0024*/ 	.byte	0x04, 0x0f
        /*0026*/ 	.short	(.L_25 - .L_24)


	//   ....[0]....
	.align		4
.L_24:
        /*0028*/ 	.word	index@(__assertfail)


	//----- nvinfo : EIATTR_MERCURY_ISA_VERSION
	.align		4
.L_25:
        /*002c*/ 	.byte	0x03, 0x5f
        /*002e*/ 	.short	0x0101


	//----- nvinfo : EIATTR_INT_WARP_WIDE_INSTR_OFFSETS
	.align		4
        /*0030*/ 	.byte	0x04, 0x31
        /*0032*/ 	.short	(.L_27 - .L_26)


	//   ....[0]....
.L_26:
        /*0034*/ 	.word	0x00000480


	//   ....[1]....
        /*0038*/ 	.word	0x000004b0


	//   ....[2]....
        /*003c*/ 	.word	0x00000670


	//   ....[3]....
        /*0040*/ 	.word	0x00001ac0


	//----- nvinfo : EIATTR_COOP_GROUP_MASK_REGIDS
	.align		4
.L_27:
        /*0044*/ 	.byte	0x04, 0x29
        /*0046*/ 	.short	(.L_29 - .L_28)


	//   ....[0]....
.L_28:
        /*0048*/ 	.word	0xffffffff


	//   ....[1]....
        /*004c*/ 	.word	0xffffffff


	//   ....[2]....
        /*0050*/ 	.word	0xffffffff


	//   ....[3]....
        /*0054*/ 	.word	0xffffffff


	//   ....[4]....
        /*0058*/ 	.word	0xffffffff


	//   ....[5]....
        /*005c*/ 	.word	0xffffffff


	//----- nvinfo : EIATTR_COOP_GROUP_INSTR_OFFSETS
	.align		4
.L_29:
        /*0060*/ 	.byte	0x04, 0x28
        /*0062*/ 	.short	(.L_31 - .L_30)


	//   ....[0]....
.L_30:
        /*0064*/ 	.word	0x00000060


	//   ....[1]....
        /*0068*/ 	.word	0x00000070


	//   ....[2]....
        /*006c*/ 	.word	0x00000130


	//   ....[3]....
        /*0070*/ 	.word	0x000002d0


	//   ....[4]....
        /*0074*/ 	.word	0x000007f0


	//   ....[5]....
        /*0078*/ 	.word	0x00001220


	//----- nvinfo : EIATTR_REG_RECONFIG
	.align		4
.L_31:
        /*007c*/ 	.byte	0x01, 0x54
	.zero		2


	//----- nvinfo : EIATTR_SYSCALL_OFFSETS
	.align		4
        /*0080*/ 	.byte	0x04, 0x46
        /*0082*/ 	.short	(.L_33 - .L_32)


	//   ....[0]....
.L_32:
        /*0084*/ 	.word	0x000013e0


	//----- nvinfo : EIATTR_MBARRIER_INSTR_OFFSETS
	.align		4
.L_33:
        /*0088*/ 	.byte	0x04, 0x39
        /*008a*/ 	.short	(.L_35 - .L_34)


	//   ....[0]....
.L_34:
        /*008c*/ 	.word	0x00000230
        /*0090*/ 	.word	0x000000ff
        /*0094*/ 	.word	0x00000000
        /*0098*/ 	.short	0x0100
        /*009a*/ 	.byte	0x08
	.zero		1


	//   ....[1]....
        /*009c*/ 	.word	0x00000240
        /*00a0*/ 	.word	0x000000ff
        /*00a4*/ 	.word	0x00000020
        /*00a8*/ 	.short	0x0100
        /*00aa*/ 	.byte	0x08
	.zero		1


	//   ....[2]....
        /*00ac*/ 	.word	0x00000250
        /*00b0*/ 	.word	0x000000ff
        /*00b4*/ 	.word	0x00000008
        /*00b8*/ 	.short	0x0100
        /*00ba*/ 	.byte	0x08
	.zero		1


	//   ....[3]....
        /*00bc*/ 	.word	0x00000260
        /*00c0*/ 	.word	0x000000ff
        /*00c4*/ 	.word	0x00000028
        /*00c8*/ 	.short	0x0100
        /*00ca*/ 	.byte	0x08
	.zero		1


	//   ....[4]....
        /*00cc*/ 	.word	0x00000270
        /*00d0*/ 	.word	0x000000ff
        /*00d4*/ 	.word	0x00000010
        /*00d8*/ 	.short	0x0100
        /*00da*/ 	.byte	0x08
	.zero		1


	//   ....[5]....
        /*00dc*/ 	.word	0x00000280
        /*00e0*/ 	.word	0x000000ff
        /*00e4*/ 	.word	0x00000030
        /*00e8*/ 	.short	0x0100
        /*00ea*/ 	.byte	0x08
	.zero		1


	//   ....[6]....
        /*00ec*/ 	.word	0x00000290
        /*00f0*/ 	.word	0x000000ff
        /*00f4*/ 	.word	0x00000018
        /*00f8*/ 	.short	0x0100
        /*00fa*/ 	.byte	0x08
	.zero		1


	//   ....[7]....
        /*00fc*/ 	.word	0x000002a0
        /*0100*/ 	.word	0x000000ff
        /*0104*/ 	.word	0x00000038
        /*0108*/ 	.short	0x0100
        /*010a*/ 	.byte	0x08
	.zero		1


	//   ....[8]....
        /*010c*/ 	.word	0x000006f0
        /*0110*/ 	.word	0x000000ff
        /*0114*/ 	.word	0x00000050
        /*0118*/ 	.short	0x0100
        /*011a*/ 	.byte	0x06
	.zero		1


	//   ....[9]....
        /*011c*/ 	.word	0x00000780
        /*0120*/ 	.word	0x000000ff
        /*0124*/ 	.word	0x00000058
        /*0128*/ 	.short	0x0100
        /*012a*/ 	.byte	0x06
	.zero		1


	//   ....[10]....
        /*012c*/ 	.word	0x000014b0
        /*0130*/ 	.word	0x00000003
        /*0134*/ 	.word	0x00000000
        /*0138*/ 	.short	0x010a
        /*013a*/ 	.byte	0x3f
	.zero		1


	//   ....[11]....
        /*013c*/ 	.word	0x000014f0
        /*0140*/ 	.word	0x00000003
        /*0144*/ 	.word	0x00000000
        /*0148*/ 	.short	0x010a
        /*014a*/ 	.byte	0x3f
	.zero		1


	//   ....[12]....
        /*014c*/ 	.word	0x000017c0
        /*0150*/ 	.word	0x00000005
        /*0154*/ 	.word	0x00000000
        /*0158*/ 	.short	0x010a
        /*015a*/ 	.byte	0x3f
	.zero		1


	//   ....[13]....
        /*015c*/ 	.word	0x00001800
        /*0160*/ 	.word	0x00000005
        /*0164*/ 	.word	0x00000000
        /*0168*/ 	.short	0x010a
        /*016a*/ 	.byte	0x3f
	.zero		1


	//   ....[14]....
        /*016c*/ 	.word	0x00001960
        /*0170*/ 	.word	0x00000005
        /*0174*/ 	.word	0x00000000
        /*0178*/ 	.short	0x0101
        /*017a*/ 	.byte	0x3f
	.zero		1


	//   ....[15]....
        /*017c*/ 	.word	0x00001b40
        /*0180*/ 	.word	0x00000003
        /*0184*/ 	.word	0x00000000
        /*0188*/ 	.short	0x0101
        /*018a*/ 	.byte	0x3f
	.zero		1


	//   ....[16]....
        /*018c*/ 	.word	0x00006150
        /*0190*/ 	.word	0x00000016
        /*0194*/ 	.word	0x00000020
        /*0198*/ 	.short	0x010a
        /*019a*/ 	.byte	0x3f
	.zero		1


	//   ....[17]....
        /*019c*/ 	.word	0x00006500
        /*01a0*/ 	.word	0x00000004
        /*01a4*/ 	.word	0x00000058
        /*01a8*/ 	.short	0x0101
        /*01aa*/ 	.byte	0x3f
	.zero		1


	//   ....[18]....
        /*01ac*/ 	.word	0x00006c10
        /*01b0*/ 	.word	0x00000005
        /*01b4*/ 	.word	0x00000000
        /*01b8*/ 	.short	0x010a
        /*01ba*/ 	.byte	0x3f
	.zero		1


	//   ....[19]....
        /*01bc*/ 	.word	0x00006c90
        /*01c0*/ 	.word	0x00000007
        /*01c4*/ 	.word	0x00000000
        /*01c8*/ 	.short	0x010a
        /*01ca*/ 	.byte	0x3f
	.zero		1


	//   ....[20]....
        /*01cc*/ 	.word	0x00006d20
        /*01d0*/ 	.word	0x00000006
        /*01d4*/ 	.word	0x00000000
        /*01d8*/ 	.short	0x010a
        /*01da*/ 	.byte	0x3f
	.zero		1


	//   ....[21]....
        /*01dc*/ 	.word	0x00006db0
        /*01e0*/ 	.word	0x00000003
        /*01e4*/ 	.word	0x00000000
        /*01e8*/ 	.short	0x010a
        /*01ea*/ 	.byte	0x3f
	.zero		1


	//   ....[22]....
        /*01ec*/ 	.word	0x00006e10
        /*01f0*/ 	.word	0x00000003
        /*01f4*/ 	.word	0x00000000
        /*01f8*/ 	.short	0x010a
        /*01fa*/ 	.byte	0x3f
	.zero		1


	//   ....[23]....
        /*01fc*/ 	.word	0x00006e60
        /*0200*/ 	.word	0x00000005
        /*0204*/ 	.word	0x00000000
        /*0208*/ 	.short	0x010a
        /*020a*/ 	.byte	0x3f
	.zero		1


	//   ....[24]....
        /*020c*/ 	.word	0x00006f30
        /*0210*/ 	.word	0x00000016
        /*0214*/ 	.word	0x00000020
        /*0218*/ 	.short	0x010a
        /*021a*/ 	.byte	0x3f
	.zero		1


	//   ....[25]....
        /*021c*/ 	.word	0x00007000
        /*0220*/ 	.word	0x00000005
        /*0224*/ 	.word	0x00000000
        /*0228*/ 	.short	0x010a
        /*022a*/ 	.byte	0x3f
	.zero		1


	//   ....[26]....
        /*022c*/ 	.word	0x00007050
        /*0230*/ 	.word	0x00000007
        /*0234*/ 	.word	0x00000000
        /*0238*/ 	.short	0x010a
        /*023a*/ 	.byte	0x3f
	.zero		1


	//   ....[27]....
        /*023c*/ 	.word	0x000070a0
        /*0240*/ 	.word	0x00000006
        /*0244*/ 	.word	0x00000000
        /*0248*/ 	.short	0x010a
        /*024a*/ 	.byte	0x3f
	.zero		1


	//----- nvinfo : EIATTR_NUM_MBARRIERS
	.align		4
.L_35:
        /*024c*/ 	.byte	0x03, 0x38
        /*024e*/ 	.short	0x000a


	//----- nvinfo : EIATTR_EXIT_INSTR_OFFSETS
	.align		4
        /*0250*/ 	.byte	0x04, 0x1c
        /*0252*/ 	.short	(.L_37 - .L_36)


	//   ....[0]....
.L_36:
        /*0254*/ 	.word	0x00000950


	//   ....[1]....
        /*0258*/ 	.word	0x00001160


	//   ....[2]....
        /*025c*/ 	.word	0x00005760


	//   ....[3]....
        /*0260*/ 	.word	0x00005cc0


	//   ....[4]....
        /*0264*/ 	.word	0x00006e00


	//----- nvinfo : EIATTR_MAX_THREADS
	.align		4
.L_37:
        /*0268*/ 	.byte	0x04, 0x05
        /*026a*/ 	.short	(.L_39 - .L_38)
.L_38:
        /*026c*/ 	.word	0x00000180
        /*0270*/ 	.word	0x00000001
        /*0274*/ 	.word	0x00000001


	//----- nvinfo : EIATTR_CRS_STACK_SIZE
	.align		4
.L_39:
        /*0278*/ 	.byte	0x04, 0x1e
        /*027a*/ 	.short	(.L_41 - .L_40)
.L_40:
        /*027c*/ 	.word	0x00000000


	//----- nvinfo : EIATTR_CBANK_PARAM_SIZE
	.align		4
.L_41:
        /*0280*/ 	.byte	0x03, 0x19
        /*0282*/ 	.short	0x0470


	//----- nvinfo : EIATTR_PARAM_CBANK
	.align		4
        /*0284*/ 	.byte	0x04, 0x0a
        /*0286*/ 	.short	(.L_43 - .L_42)
	.align		4
.L_42:
        /*0288*/ 	.word	index@(.nv.constant0._ZN7cutlass13device_kernelINS_4gemm6kernel13GemmUniversalIN4cute5tupleIJiiiiEEENS1_10collective13CollectiveMmaINS1_34MainloopSm90TmaGmmaWarpSpecializedILi4ENS5_IJNS4_1CILi2EEESB_NSA_ILi1EEEEEENS1_35KernelTmaWarpSpecializedCooperativeEEENS5_IJNSA_ILi128EEESG_NSA_ILi64EEEEEEaNS5_IJlSC_lEEEaSJ_NS4_8TiledMMAINS4_8MMA_AtomIJNS4_4SM904GMMA27MMA_64x128x32_S32S8S8_SS_TNEEEENS4_6LayoutINS5_IJSB_SC_SC_EEENS5_IJSC_NSA_ILi0EEESS_EEEEENS5_IJNS4_10UnderscoreESV_SV_EEEEENS4_23SM90_TMA_LOAD_MULTICASTENS4_14ComposedLayoutINS4_7SwizzleILi2ELi4ELi3EEENS4_18smem_ptr_flag_bitsILi8EEENSQ_INS5_IJNSA_ILi8EEESH_EEENS5_IJSH_SC_EEEEEEEvNS4_8identityESY_S18_vS19_EENS_8epilogue10collective6detail29Sm90TmaWarpSpecializedAdapterINS1C_15DefaultEpilogueIaSJ_SJ_NS1B_6thread17LinearCombinationIaLi1EiiLNS1G_9ScaleType4KindE0ELNS_15FloatRoundStyleE2EaEENS1_15EpilogueDefaultEEEEEvvEEEEvNT_6ParamsE)
        /*028c*/ 	.short	0x0210
        /*028e*/ 	.short	0x0470


	//----- nvinfo : EIATTR_SW_WAR
	.align		4
.L_43:
        /*0290*/ 	.byte	0x04, 0x36
        /*0292*/ 	.short	(.L_45 - .L_44)
.L_44:
        /*0294*/ 	.word	0x00000008
.L_45:


//--------------------- .nv.callgraph             --------------------------
	.section	.nv.callgraph,"",@"SHT_CUDA_CALLGRAPH"
	.align	4
	.sectionentsize	8
	.align		4
        /*0000*/ 	.word	0x00000000
	.align		4
        /*0004*/ 	.word	0xffffffff
	.align		4
        /*0008*/ 	.word	index@(_ZN7cutlass13device_kernelINS_4gemm6kernel13GemmUniversalIN4cute5tupleIJiiiiEEENS1_10collective13CollectiveMmaINS1_34MainloopSm90TmaGmmaWarpSpecializedILi4ENS5_IJNS4_1CILi2EEESB_NSA_ILi1EEEEEENS1_35KernelTmaWarpSpecializedCooperativeEEENS5_IJNSA_ILi128EEESG_NSA_ILi64EEEEEEaNS5_IJlSC_lEEEaSJ_NS4_8TiledMMAINS4_8MMA_AtomIJNS4_4SM904GMMA27MMA_64x128x32_S32S8S8_SS_TNEEEENS4_6LayoutINS5_IJSB_SC_SC_EEENS5_IJSC_NSA_ILi0EEESS_EEEEENS5_IJNS4_10UnderscoreESV_SV_EEEEENS4_23SM90_TMA_LOAD_MULTICASTENS4_14ComposedLayoutINS4_7SwizzleILi2ELi4ELi3EEENS4_18smem_ptr_flag_bitsILi8EEENSQ_INS5_IJNSA_ILi8EEESH_EEENS5_IJSH_SC_EEEEEEEvNS4_8identityESY_S18_vS19_EENS_8epilogue10collective6detail29Sm90TmaWarpSpecializedAdapterINS1C_15DefaultEpilogueIaSJ_SJ_NS1B_6thread17LinearCombinationIaLi1EiiLNS1G_9ScaleType4KindE0ELNS_15FloatRoundStyleE2EaEENS1_15EpilogueDefaultEEEEEvvEEEEvNT_6ParamsE)
	.align		4
        /*000c*/ 	.word	index@(__assertfail)
	.align		4
        /*0010*/ 	.word	0x00000000
	.align		4
        /*0014*/ 	.word	0xfffffffe
	.align		4
        /*0018*/ 	.word	0x00000000
	.align		4
        /*001c*/ 	.word	0xfffffffd
	.align		4
        /*0020*/ 	.word	0x00000000
	.align		4
        /*0024*/ 	.word	0xfffffffc


//--------------------- .nv.constant4             --------------------------
	.section	.nv.constant4,"a",@progbits
	.align	8
	.align		8
.nv.constant4:
        /*0000*/ 	.dword	__assertfail
	.align		8
        /*0008*/ 	.dword	__unnamed_1
	.align		8
        /*0010*/ 	.dword	_ZN39_INTERNAL_1045e146_4_k_cu_e6b40526_55074cuda3std3__45__cpo5beginE
	.align		8
        /*0018*/ 	.dword	_ZN39_INTERNAL_1045e146_4_k_cu_e6b40526_55074cuda3std3__45__cpo3endE
	.align		8
        /*0020*/ 	.dword	_ZN39_INTERNAL_1045e146_4_k_cu_e6b40526_55074cuda3std3__45__cpo6cbeginE
	.align		8
        /*0028*/ 	.dword	_ZN39_INTERNAL_1045e146_4_k_cu_e6b40526_55074cuda3std3__45__cpo4cendE
	.align		8
        /*0030*/ 	.dword	_ZN39_INTERNAL_1045e146_4_k_cu_e6b40526_55074cuda3std3__441_GLOBAL__N__1045e146_4_k_cu_e6b40526_55076ignoreE
	.align		8
        /*0038*/ 	.dword	_ZN39_INTERNAL_1045e146_4_k_cu_e6b40526_55074cuda3std3__419piecewise_constructE
	.align		8
        /*0040*/ 	.dword	_ZN39_INTERNAL_1045e146_4_k_cu_e6b40526_55074cuda3std3__48in_placeE
	.align		8
        /*0048*/ 	.dword	_ZN39_INTERNAL_1045e146_4_k_cu_e6b40526_55074cuda3std6ranges3__45__cpo4swapE
	.align		8
        /*0050*/ 	.dword	_ZN39_INTERNAL_1045e146_4_k_cu_e6b40526_55074cuda3std6ranges3__45__cpo9iter_moveE
	.align		8
        /*0058*/ 	.dword	_ZN39_INTERNAL_1045e146_4_k_cu_e6b40526_55074cute7productE
	.align		8
        /*0060*/ 	.dword	_ZN39_INTERNAL_1045e146_4_k_cu_e6b40526_55074cute1_E
	.align		8
        /*0068*/ 	.dword	$str$22
	.align		8
        /*0070*/ 	.dword	$str$23


//--------------------- .text._ZN7cutlass13device_kernelINS_4gemm6kernel13GemmUniversalIN4cute5tupleIJiiiiEEENS1_10collective13CollectiveMmaINS1_34MainloopSm90TmaGmmaWarpSpecializedILi4ENS5_IJNS4_1CILi2EEESB_NSA_ILi1EEEEEENS1_35KernelTmaWarpSpecializedCooperativeEEENS5_IJNSA_ILi128EEESG_NSA_ILi64EEEEEEaNS5_IJlSC_lEEEaSJ_NS4_8TiledMMAINS4_8MMA_AtomIJNS4_4SM904GMMA27MMA_64x128x32_S32S8S8_SS_TNEEEENS4_6LayoutINS5_IJSB_SC_SC_EEENS5_IJSC_NSA_ILi0EEESS_EEEEENS5_IJNS4_10UnderscoreESV_SV_EEEEENS4_23SM90_TMA_LOAD_MULTICASTENS4_14ComposedLayoutINS4_7SwizzleILi2ELi4ELi3EEENS4_18smem_ptr_flag_bitsILi8EEENSQ_INS5_IJNSA_ILi8EEESH_EEENS5_IJSH_SC_EEEEEEEvNS4_8identityESY_S18_vS19_EENS_8epilogue10collective6detail29Sm90TmaWarpSpecializedAdapterINS1C_15DefaultEpilogueIaSJ_SJ_NS1B_6thread17LinearCombinationIaLi1EiiLNS1G_9ScaleType4KindE0ELNS_15FloatRoundStyleE2EaEENS1_15EpilogueDefaultEEEEEvvEEEEvNT_6ParamsE --------------------------
	.section	.text._ZN7cutlass13device_kernelINS_4gemm6kernel13GemmUniversalIN4cute5tupleIJiiiiEEENS1_10collective13CollectiveMmaINS1_34MainloopSm90TmaGmmaWarpSpecializedILi4ENS5_IJNS4_1CILi2EEESB_NSA_ILi1EEEEEENS1_35KernelTmaWarpSpecializedCooperativeEEENS5_IJNSA_ILi128EEESG_NSA_ILi64EEEEEEaNS5_IJlSC_lEEEaSJ_NS4_8TiledMMAINS4_8MMA_AtomIJNS4_4SM904GMMA27MMA_64x128x32_S32S8S8_SS_TNEEEENS4_6LayoutINS5_IJSB_SC_SC_EEENS5_IJSC_NSA_ILi0EEESS_EEEEENS5_IJNS4_10UnderscoreESV_SV_EEEEENS4_23SM90_TMA_LOAD_MULTICASTENS4_14ComposedLayoutINS4_7SwizzleILi2ELi4ELi3EEENS4_18smem_ptr_flag_bitsILi8EEENSQ_INS5_IJNSA_ILi8EEESH_EEENS5_IJSH_SC_EEEEEEEvNS4_8identityESY_S18_vS19_EENS_8epilogue10collective6detail29Sm90TmaWarpSpecializedAdapterINS1C_15DefaultEpilogueIaSJ_SJ_NS1B_6thread17LinearCombinationIaLi1EiiLNS1G_9ScaleType4KindE0ELNS_15FloatRoundStyleE2EaEENS1_15EpilogueDefaultEEEEEvvEEEEvNT_6ParamsE,"ax",@progbits
	.align	128
.text._ZN7cutlass13device_kernelINS_4gemm6kernel13GemmUniversalIN4cute5tupleIJiiiiEEENS1_10collective13CollectiveMmaINS1_34MainloopSm90TmaGmmaWarpSpecializedILi4ENS5_IJNS4_1CILi2EEESB_NSA_ILi1EEEEEENS1_35KernelTmaWarpSpecializedCooperativeEEENS5_IJNSA_ILi128EEESG_NSA_ILi64EEEEEEaNS5_IJlSC_lEEEaSJ_NS4_8TiledMMAINS4_8MMA_AtomIJNS4_4SM904GMMA27MMA_64x128x32_S32S8S8_SS_TNEEEENS4_6LayoutINS5_IJSB_SC_SC_EEENS5_IJSC_NSA_ILi0EEESS_EEEEENS5_IJNS4_10UnderscoreESV_SV_EEEEENS4_23SM90_TMA_LOAD_MULTICASTENS4_14ComposedLayoutINS4_7SwizzleILi2ELi4ELi3EEENS4_18smem_ptr_flag_bitsILi8EEENSQ_INS5_IJNSA_ILi8EEESH_EEENS5_IJSH_SC_EEEEEEEvNS4_8identityESY_S18_vS19_EENS_8epilogue10collective6detail29Sm90TmaWarpSpecializedAdapterINS1C_15DefaultEpilogueIaSJ_SJ_NS1B_6thread17LinearCombinationIaLi1EiiLNS1G_9ScaleType4KindE0ELNS_15FloatRoundStyleE2EaEENS1_15EpilogueDefaultEEEEEvvEEEEvNT_6ParamsE:
        .type           _ZN7cutlass13device_kernelINS_4gemm6kernel13GemmUniversalIN4cute5tupleIJiiiiEEENS1_10collective13CollectiveMmaINS1_34MainloopSm90TmaGmmaWarpSpecializedILi4ENS5_IJNS4_1CILi2EEESB_NSA_ILi1EEEEEENS1_35KernelTmaWarpSpecializedCooperativeEEENS5_IJNSA_ILi128EEESG_NSA_ILi64EEEEEEaNS5_IJlSC_lEEEaSJ_NS4_8TiledMMAINS4_8MMA_AtomIJNS4_4SM904GMMA27MMA_64x128x32_S32S8S8_SS_TNEEEENS4_6LayoutINS5_IJSB_SC_SC_EEENS5_IJSC_NSA_ILi0EEESS_EEEEENS5_IJNS4_10UnderscoreESV_SV_EEEEENS4_23SM90_TMA_LOAD_MULTICASTENS4_14ComposedLayoutINS4_7SwizzleILi2ELi4ELi3EEENS4_18smem_ptr_flag_bitsILi8EEENSQ_INS5_IJNSA_ILi8EEESH_EEENS5_IJSH_SC_EEEEEEEvNS4_8identityESY_S18_vS19_EENS_8epilogue10collective6detail29Sm90TmaWarpSpecializedAdapterINS1C_15DefaultEpilogueIaSJ_SJ_NS1B_6thread17LinearCombinationIaLi1EiiLNS1G_9ScaleType4KindE0ELNS_15FloatRoundStyleE2EaEENS1_15EpilogueDefaultEEEEEvvEEEEvNT_6ParamsE,@function
        .size           _ZN7cutlass13device_kernelINS_4gemm6kernel13GemmUniversalIN4cute5tupleIJiiiiEEENS1_10collective13CollectiveMmaINS1_34MainloopSm90TmaGmmaWarpSpecializedILi4ENS5_IJNS4_1CILi2EEESB_NSA_ILi1EEEEEENS1_35KernelTmaWarpSpecializedCooperativeEEENS5_IJNSA_ILi128EEESG_NSA_ILi64EEEEEEaNS5_IJlSC_lEEEaSJ_NS4_8TiledMMAINS4_8MMA_AtomIJNS4_4SM904GMMA27MMA_64x128x32_S32S8S8_SS_TNEEEENS4_6LayoutINS5_IJSB_SC_SC_EEENS5_IJSC_NSA_ILi0EEESS_EEEEENS5_IJNS4_10UnderscoreESV_SV_EEEEENS4_23SM90_TMA_LOAD_MULTICASTENS4_14ComposedLayoutINS4_7SwizzleILi2ELi4ELi3EEENS4_18smem_ptr_flag_bitsILi8EEENSQ_INS5_IJNSA_ILi8EEESH_EEENS5_IJSH_SC_EEEEEEEvNS4_8identityESY_S18_vS19_EENS_8epilogue10collective6detail29Sm90TmaWarpSpecializedAdapterINS1C_15DefaultEpilogueIaSJ_SJ_NS1B_6thread17LinearCombinationIaLi1EiiLNS1G_9ScaleType4KindE0ELNS_15FloatRoundStyleE2EaEENS1_15EpilogueDefaultEEEEEvvEEEEvNT_6ParamsE,(.L_x_201 - _ZN7cutlass13device_kernelINS_4gemm6kernel13GemmUniversalIN4cute5tupleIJiiiiEEENS1_10collective13CollectiveMmaINS1_34MainloopSm90TmaGmmaWarpSpecializedILi4ENS5_IJNS4_1CILi2EEESB_NSA_ILi1EEEEEENS1_35KernelTmaWarpSpecializedCooperativeEEENS5_IJNSA_ILi128EEESG_NSA_ILi64EEEEEEaNS5_IJlSC_lEEEaSJ_NS4_8TiledMMAINS4_8MMA_AtomIJNS4_4SM904GMMA27MMA_64x128x32_S32S8S8_SS_TNEEEENS4_6LayoutINS5_IJSB_SC_SC_EEENS5_IJSC_NSA_ILi0EEESS_EEEEENS5_IJNS4_10UnderscoreESV_SV_EEEEENS4_23SM90_TMA_LOAD_MULTICASTENS4_14ComposedLayoutINS4_7SwizzleILi2ELi4ELi3EEENS4_18smem_ptr_flag_bitsILi8EEENSQ_INS5_IJNSA_ILi8EEESH_EEENS5_IJSH_SC_EEEEEEEvNS4_8identityESY_S18_vS19_EENS_8epilogue10collective6detail29Sm90TmaWarpSpecializedAdapterINS1C_15DefaultEpilogueIaSJ_SJ_NS1B_6thread17LinearCombinationIaLi1EiiLNS1G_9ScaleType4KindE0ELNS_15FloatRoundStyleE2EaEENS1_15EpilogueDefaultEEEEEvvEEEEvNT_6ParamsE)
        .other          _ZN7cutlass13device_kernelINS_4gemm6kernel13GemmUniversalIN4cute5tupleIJiiiiEEENS1_10collective13CollectiveMmaINS1_34MainloopSm90TmaGmmaWarpSpecializedILi4ENS5_IJNS4_1CILi2EEESB_NSA_ILi1EEEEEENS1_35KernelTmaWarpSpecializedCooperativeEEENS5_IJNSA_ILi128EEESG_NSA_ILi64EEEEEEaNS5_IJlSC_lEEEaSJ_NS4_8TiledMMAINS4_8MMA_AtomIJNS4_4SM904GMMA27MMA_64x128x32_S32S8S8_SS_TNEEEENS4_6LayoutINS5_IJSB_SC_SC_EEENS5_IJSC_NSA_ILi0EEESS_EEEEENS5_IJNS4_10UnderscoreESV_SV_EEEEENS4_23SM90_TMA_LOAD_MULTICASTENS4_14ComposedLayoutINS4_7SwizzleILi2ELi4ELi3EEENS4_18smem_ptr_flag_bitsILi8EEENSQ_INS5_IJNSA_ILi8EEESH_EEENS5_IJSH_SC_EEEEEEEvNS4_8identityESY_S18_vS19_EENS_8epilogue10collective6detail29Sm90TmaWarpSpecializedAdapterINS1C_15DefaultEpilogueIaSJ_SJ_NS1B_6thread17LinearCombinationIaLi1EiiLNS1G_9ScaleType4KindE0ELNS_15FloatRoundStyleE2EaEENS1_15EpilogueDefaultEEEEEvvEEEEvNT_6ParamsE,@"STO_CUDA_ENTRY STV_DEFAULT"
_ZN7cutlass13device_kernelINS_4gemm6kernel13GemmUniversalIN4cute5tupleIJiiiiEEENS1_10collective13CollectiveMmaINS1_34MainloopSm90TmaGmmaWarpSpecializedILi4ENS5_IJNS4_1CILi2EEESB_NSA_ILi1EEEEEENS1_35KernelTmaWarpSpecializedCooperativeEEENS5_IJNSA_ILi128EEESG_NSA_ILi64EEEEEEaNS5_IJlSC_lEEEaSJ_NS4_8TiledMMAINS4_8MMA_AtomIJNS4_4SM904GMMA27MMA_64x128x32_S32S8S8_SS_TNEEEENS4_6LayoutINS5_IJSB_SC_SC_EEENS5_IJSC_NSA_ILi0EEESS_EEEEENS5_IJNS4_10UnderscoreESV_SV_EEEEENS4_23SM90_TMA_LOAD_MULTICASTENS4_14ComposedLayoutINS4_7SwizzleILi2ELi4ELi3EEENS4_18smem_ptr_flag_bitsILi8EEENSQ_INS5_IJNSA_ILi8EEESH_EEENS5_IJSH_SC_EEEEEEEvNS4_8identityESY_S18_vS19_EENS_8epilogue10collective6detail29Sm90TmaWarpSpecializedAdapterINS1C_15DefaultEpilogueIaSJ_SJ_NS1B_6thread17LinearCombinationIaLi1EiiLNS1G_9ScaleType4KindE0ELNS_15FloatRoundStyleE2EaEENS1_15EpilogueDefaultEEEEEvvEEEEvNT_6ParamsE:
[----:B------:R-:W0:Y:S01]  /*0000*/  LDC R1, c[0x0][0x28] ;  /* 0x00000a00ff017b82 */ /* 0x000e220000000800 */
[----:B------:R-:W1:Y:S01]  /*0010*/  S2R R18, SR_TID.X ;  /* 0x0000000000127919 */ /* 0x000e620000002100 */
[----:B------:R-:W-:Y:S01]  /*0020*/  ELECT P0, URZ, PT ;  /* 0x00000000003f782f */ /* 0x000fe20003800000 */
[----:B------:R-:W-:Y:S01]  /*0030*/  BSSY B0, `(.L_x_0) ;  /* 0x000000f000007945 */ /* 0x000fe20003800000 */
[--C-:B-1----:R-:W-:Y:S02]  /*0040*/  SHF.R.U32.HI R0, RZ, 0x5, R18.reuse ;  /* 0x00000005ff007819 */ /* 0x102fe40000011612 */
[----:B------:R-:W-:-:S03]  /*0050*/  SHF.R.U32.HI R3, RZ, 0x7, R18 ;  /* 0x00000007ff037819 */ /* 0x000fc60000011612 */
[----:B------:R-:W1:Y:S04]  /*0060*/  SHFL.IDX PT, R2, R0, RZ, 0x1f ;  /* 0x00001fff00027589 */ /* 0x000e6800000e0000 */
[----:B------:R2:W3:Y:S01]  /*0070*/  SHFL.IDX PT, R5, R3, RZ, 0x1f ;  /* 0x00001fff03057589 */ /* 0x0004e200000e0000 */
[----:B-1----:R-:W-:-:S13]  /*0080*/  ISETP.NE.OR P0, PT, R2, RZ, !P0 ;  /* 0x000000ff0200720c */ /* 0x002fda0004705670 */
[----:B0-23--:R-:W-:Y:S05]  /*0090*/  @P0 BRA `(.L_x_1) ;  /* 0x0000000000200947 */ /* 0x00dfea0003800000 */
[----:B------:R-:W-:Y:S02]  /*00a0*/  ULDC.64 UR4, c[0x0][0x198] ;  /* 0x0000660000047ab9 */ /* 0x000fe40000000a00 */
[----:B------:R-:W-:Y:S02]  /*00b0*/  UIADD3 UR6, UP0, UR4, 0xf0, URZ ;  /* 0x000000f004067890 */ /* 0x000fe4000ff1e03f */
[----:B------:R-:W-:Y:S02]  /*00c0*/  UIADD3 UR4, UP1, UR4, 0x1f0, URZ ;  /* 0x000001f004047890 */ /* 0x000fe4000ff3e03f */
[----:B------:R-:W-:Y:S02]  /*00d0*/  UIADD3.X UR7, URZ, UR5, URZ, UP0, !UPT ;  /* 0x000000053f077290 */ /* 0x000fe400087fe43f */
[----:B------:R-:W-:-:S07]  /*00e0*/  UIADD3.X UR5, URZ, UR5, URZ, UP1, !UPT ;  /* 0x000000053f057290 */ /* 0x000fce0008ffe43f */
[----:B------:R0:W-:Y:S02]  /*00f0*/  UTMACCTL.PF [UR6] ;  /* 0x00000000060079b9 */ /* 0x0001e40008040000 */
[----:B------:R0:W-:Y:S02]  /*0100*/  UTMACCTL.PF [UR4] ;  /* 0x00000000040079b9 */ /* 0x0001e40008040000 */
[----:B0-----:R-:W-:Y:S01]  /*0110*/  NOP ;  /* 0x0000000000007918 */ /* 0x001fe20000000000 */
.L_x_1:
[----:B------:R-:W-:Y:S05]  /*0120*/  BSYNC B0 ;  /* 0x0000000000007941 */ /* 0x000fea0003800000 */
.L_x_0:
[----:B------:R-:W0:Y:S02]  /*0130*/  SHFL.IDX PT, R3, R0, RZ, 0x1f ;  /* 0x00001fff00037589 */ /* 0x000e2400000e0000 */
[----:B0-----:R-:W-:-:S13]  /*0140*/  ISETP.NE.AND P0, PT, R3, RZ, PT ;  /* 0x000000ff0300720c */ /* 0x001fda0003f05270 */
[----:B------:R-:W-:Y:S05]  /*0150*/  @P0 BRA `(.L_x_2) ;  /* 0x0000000000580947 */ /* 0x000fea0003800000 */
[----:B------:R-:W0:Y:S01]  /*0160*/  S2UR UR8, SR_CgaCtaId ;  /* 0x00000000000879c3 */ /* 0x000e220000008800 */
[----:B------:R-:W-:Y:S01]  /*0170*/  UMOV UR4, 0x400 ;  /* 0x0000040000047882 */ /* 0x000fe20000000000 */
[----:B------:R-:W-:Y:S01]  /*0180*/  UMOV UR5, 0x1 ;  /* 0x0000000100057882 */ /* 0x000fe20000000000 */
[----:B------:R-:W-:Y:S01]  /*0190*/  UMOV UR6, 0x6 ;  /* 0x0000000600067882 */ /* 0x000fe20000000000 */
[----:B------:R-:W-:Y:S01]  /*01a0*/  ELECT P0, URZ, PT ;  /* 0x00000000003f782f */ /* 0x000fe20003800000 */
[----:B------:R-:W-:-:S04]  /*01b0*/  UIADD3 UR6, -UR6, 0x100000, URZ ;  /* 0x0010000006067890 */ /* 0x000fc8000fffe13f */
[----:B------:R-:W-:Y:S02]  /*01c0*/  USHF.L.U32 UR7, UR6, 0xb, URZ ;  /* 0x0000000b06077899 */ /* 0x000fe4000800063f */
[----:B------:R-:W-:Y:S02]  /*01d0*/  USHF.L.U32 UR6, UR6, 0x1, URZ ;  /* 0x0000000106067899 */ /* 0x000fe4000800063f */
[----:B0-----:R-:W-:Y:S02]  /*01e0*/  ULEA UR8, UR8, UR4, 0x18 ;  /* 0x0000000408087291 */ /* 0x001fe4000f8ec03f */
[----:B------:R-:W-:-:S04]  /*01f0*/  UIADD3 UR4, -UR5, 0x100000, URZ ;  /* 0x0010000005047890 */ /* 0x000fc8000fffe13f */
[----:B------:R-:W-:Y:S02]  /*0200*/  USHF.L.U32 UR5, UR4, 0xb, URZ ;  /* 0x0000000b04057899 */ /* 0x000fe4000800063f */
[----:B------:R-:W-:Y:S01]  /*0210*/  USHF.L.U32 UR4, UR4, 0x1, URZ ;  /* 0x0000000104047899 */ /* 0x000fe2000800063f */
[----:B------:R-:W0:Y:S11]  /*0220*/  FENCE.VIEW.ASYNC.S ;  /* 0x00000000000073c6 */ /* 0x000e360000000000 */
[----:B0-----:R0:W1:Y:S01]  /*0230*/  SYNCS.EXCH.64 URZ, [UR8], UR4 ;  /* 0x00000004083f75b2 */ /* 0x0010620008000100 */
[----:B------:R0:W2:Y:S01]  /*0240*/  SYNCS.EXCH.64 URZ, [UR8+0x20], UR6 ;  /* 0x00002006083f75b2 */ /* 0x0000a20008000100 */
[----:B------:R0:W3:Y:S01]  /*0250*/  SYNCS.EXCH.64 URZ, [UR8+0x8], UR4 ;  /* 0x00000804083f75b2 */ /* 0x0000e20008000100 */
[----:B------:R0:W4:Y:S01]  /*0260*/  SYNCS.EXCH.64 URZ, [UR8+0x28], UR6 ;  /* 0x00002806083f75b2 */ /* 0x0001220008000100 */
[----:B------:R0:W0:Y:S01]  /*0270*/  SYNCS.EXCH.64 URZ, [UR8+0x10], UR4 ;  /* 0x00001004083f75b2 */ /* 0x0000220008000100 */
[----:B------:R0:W0:Y:S01]  /*0280*/  SYNCS.EXCH.64 URZ, [UR8+0x30], UR6 ;  /* 0x00003006083f75b2 */ /* 0x0000220008000100 */
[----:B------:R0:W0:Y:S01]  /*0290*/  SYNCS.EXCH.64 URZ, [UR8+0x18], UR4 ;  /* 0x00001804083f75b2 */ /* 0x0000220008000100 */
[----:B------:R0:W0:Y:S01]  /*02a0*/  SYNCS.EXCH.64 URZ, [UR8+0x38], UR6 ;  /* 0x00003806083f75b2 */ /* 0x0000220008000100 */
[----:B------:R-:W-:Y:S01]  /*02b0*/  NOP ;  /* 0x0000000000007918 */ /* 0x000fe20000000000 */
.L_x_2:
[----:B------:R-:W-:Y:S01]  /*02c0*/  SHF.R.S32.HI R7, RZ, 0x1f, R18 ;  /* 0x0000001fff077819 */ /* 0x000fe20000011412 */
[----:B------:R-:W5:Y:S01]  /*02d0*/  SHFL.IDX PT, R0, R0, RZ, 0x1f ;  /* 0x00001fff00007589 */ /* 0x000f6200000e0000 */
[----:B0-----:R-:W0:Y:S01]  /*02e0*/  S2UR UR8, SR_CTAID.X ;  /* 0x00000000000879c3 */ /* 0x001e220000002500 */
[----:B------:R-:W-:Y:S02]  /*02f0*/  ELECT P0, URZ, PT ;  /* 0x00000000003f782f */ /* 0x000fe40003800000 */
[----:B------:R-:W-:Y:S01]  /*0300*/  LEA.HI R7, R7, R18, RZ, 0x7 ;  /* 0x0000001207077211 */ /* 0x000fe200078f38ff */
[----:B------:R-:W1:Y:S01]  /*0310*/  S2R R4, SR_CTAID.Y ;  /* 0x0000000000047919 */ /* 0x000e620000002600 */
[----:B------:R-:W-:Y:S01]  /*0320*/  SHF.R.S32.HI R8, RZ, 0x1f, R3 ;  /* 0x0000001fff087819 */ /* 0x000fe20000011403 */
[----:B------:R-:W-:Y:S01]  /*0330*/  ULDC UR4, c[0x0][0x150] ;  /* 0x0000540000047ab9 */ /* 0x000fe20000000800 */
[----:B------:R-:W-:Y:S01]  /*0340*/  LOP3.LUT R7, R7, 0xffffff80, RZ, 0xc0, !PT ;  /* 0xffffff8007077812 */ /* 0x000fe200078ec0ff */
[----:B------:R-:W-:Y:S01]  /*0350*/  NOP ;  /* 0x0000000000007918 */ /* 0x000fe20000000000 */
[----:B------:R-:W-:Y:S01]  /*0360*/  LEA.HI R8, R8, R3, RZ, 0x2 ;  /* 0x0000000308087211 */ /* 0x000fe200078f10ff */
[----:B------:R-:W2:Y:S01]  /*0370*/  LDC R10, c[0x0][0x144] ;  /* 0x00005100ff0a7b82 */ /* 0x000ea20000000800 */
[----:B------:R-:W-:Y:S01]  /*0380*/  NOP ;  /* 0x0000000000007918 */ /* 0x000fe20000000000 */
[----:B------:R-:W-:Y:S01]  /*0390*/  IMAD.IADD R6, R18, 0x1, -R7 ;  /* 0x0000000112067824 */ /* 0x000fe200078e0a07 */
[----:B------:R-:W-:Y:S01]  /*03a0*/  LOP3.LUT R8, R8, 0x3ffffffc, RZ, 0xc0, !PT ;  /* 0x3ffffffc08087812 */ /* 0x000fe200078ec0ff */
[----:B------:R-:W-:Y:S01]  /*03b0*/  IMAD.MOV.U32 R23, RZ, RZ, 0x1 ;  /* 0x00000001ff177424 */ /* 0x000fe200078e00ff */
[----:B------:R-:W-:-:S02]  /*03c0*/  ISETP.NE.AND P3, PT, R5, RZ, PT ;  /* 0x000000ff0500720c */ /* 0x000fc40003f65270 */
[----:B------:R-:W-:Y:S01]  /*03d0*/  SHF.R.S32.HI R7, RZ, 0x1f, R6 ;  /* 0x0000001fff077819 */ /* 0x000fe20000011406 */
[----:B------:R-:W-:Y:S01]  /*03e0*/  IMAD.IADD R8, R3, 0x1, -R8 ;  /* 0x0000000103087824 */ /* 0x000fe200078e0a08 */
[----:B------:R-:W3:Y:S02]  /*03f0*/  LDC R13, c[0x0][0x140] ;  /* 0x00005000ff0d7b82 */ /* 0x000ee40000000800 */
[----:B------:R-:W-:Y:S02]  /*0400*/  LEA.HI R7, R7, R6, RZ, 0x3 ;  /* 0x0000000607077211 */ /* 0x000fe400078f18ff */
[----:B-----5:R-:W-:Y:S02]  /*0410*/  ISETP.NE.OR P0, PT, R0, RZ, !P0 ;  /* 0x000000ff0000720c */ /* 0x020fe40004705670 */
[--C-:B------:R-:W-:Y:S02]  /*0420*/  SHF.R.S32.HI R0, RZ, 0x3, R7.reuse ;  /* 0x00000003ff007819 */ /* 0x100fe40000011407 */
[----:B------:R-:W-:-:S02]  /*0430*/  SHF.R.S32.HI R7, RZ, 0x1f, R7 ;  /* 0x0000001fff077819 */ /* 0x000fc40000011407 */
[----:B0-----:R-:W-:Y:S02]  /*0440*/  I2FP.F32.U32 R9, UR8 ;  /* 0x0000000800097c45 */ /* 0x001fe40008201000 */
[----:B------:R-:W-:-:S03]  /*0450*/  LEA.HI R7, R7, R0, RZ, 0x2 ;  /* 0x0000000007077211 */ /* 0x000fc600078f10ff */
[----:B------:R-:W-:Y:S01]  /*0460*/  FMUL R9, R9, UR4 ;  /* 0x0000000409097c20 */ /* 0x000fe20008400000 */
[----:B------:R-:W-:Y:S01]  /*0470*/  LOP3.LUT R7, R7, 0xfffffffc, RZ, 0xc0, !PT ;  /* 0xfffffffc07077812 */ /* 0x000fe200078ec0ff */
[----:B------:R-:W-:Y:S01]  /*0480*/  VOTEU.ALL UP0, P0 ;  /* 0x00000000003f7886 */ /* 0x000fe20000000000 */
[----:B-1----:R-:W-:Y:S01]  /*0490*/  I2FP.F32.U32 R3, R4 ;  /* 0x0000000400037245 */ /* 0x002fe20000201000 */
[----:B------:R-:W-:Y:S01]  /*04a0*/  ULDC UR4, c[0x0][0x154] ;  /* 0x0000550000047ab9 */ /* 0x000fe20000000800 */
[----:B------:R-:W-:Y:S01]  /*04b0*/  VOTEU.ALL UP1, P0 ;  /* 0x00000000003f7886 */ /* 0x000fe20000020000 */
[----:B------:R-:W0:Y:S01]  /*04c0*/  F2I.U32.TRUNC.NTZ R9, R9 ;  /* 0x0000000900097305 */ /* 0x000e22000020f000 */
[----:B------:R-:W-:Y:S01]  /*04d0*/  IMAD.IADD R7, R0, 0x1, -R7 ;  /* 0x0000000100077824 */ /* 0x000fe200078e0a07 */
[----:B------:R-:W1:Y:S01]  /*04e0*/  @!UP0 S2UR UR7, SR_CgaCtaId ;  /* 0x00000000000789c3 */ /* 0x000e620000008800 */
[----:B------:R-:W-:Y:S01]  /*04f0*/  FMUL R12, R3, UR4 ;  /* 0x00000004030c7c20 */ /* 0x000fe20008400000 */
[----:B------:R-:W-:Y:S01]  /*0500*/  UMOV UR4, 0x20 ;  /* 0x0000002000047882 */ /* 0x000fe20000000000 */
[----:B------:R-:W-:Y:S01]  /*0510*/  IMAD R8, R8, 0x4, R7 ;  /* 0x0000000408087824 */ /* 0x000fe200078e0207 */
[----:B------:R-:W-:Y:S01]  /*0520*/  @!UP0 UMOV UR6, 0x400 ;  /* 0x0000040000068882 */ /* 0x000fe20000000000 */
[----:B------:R-:W-:-:S04]  /*0530*/  @!UP0 UIADD3 UR4, -UR4, 0x100000, URZ ;  /* 0x0010000004048890 */ /* 0x000fc8000fffe13f */
[----:B------:R-:W-:Y:S02]  /*0540*/  @!UP0 USHF.L.U32 UR5, UR4, 0xb, URZ ;  /* 0x0000000b04058899 */ /* 0x000fe4000800063f */
[----:B------:R-:W-:Y:S01]  /*0550*/  @!UP0 USHF.L.U32 UR4, UR4, 0x1, URZ ;  /* 0x0000000104048899 */ /* 0x000fe2000800063f */
[----:B---3--:R-:W-:Y:S01]  /*0560*/  ISETP.EQ.U32.AND P2, PT, R13, 0x1, PT ;  /* 0x000000010d00780c */ /* 0x008fe20003f42070 */
[----:B------:R-:W3:Y:S01]  /*0570*/  F2I.U32.TRUNC.NTZ R12, R12 ;  /* 0x0000000c000c7305 */ /* 0x000ee2000020f000 */
[----:B------:R-:W-:Y:S01]  /*0580*/  LEA.HI R0, R8, R8, RZ, 0x1 ;  /* 0x0000000808007211 */ /* 0x000fe200078f08ff */
[----:B------:R-:W5:Y:S03]  /*0590*/  LDC R7, c[0x0][0x148] ;  /* 0x00005200ff077b82 */ /* 0x000f660000000800 */
[----:B------:R-:W-:Y:S01]  /*05a0*/  LOP3.LUT R11, R0, 0xfffffffe, RZ, 0xc0, !PT ;  /* 0xfffffffe000b7812 */ /* 0x000fe200078ec0ff */
[----:B0-----:R-:W-:Y:S01]  /*05b0*/  IMAD.MOV R15, RZ, RZ, -R9 ;  /* 0x000000ffff0f7224 */ /* 0x001fe200078e0a09 */
[----:B------:R-:W-:-:S03]  /*05c0*/  SHF.R.S32.HI R9, RZ, 0x1f, R2 ;  /* 0x0000001fff097819 */ /* 0x000fc60000011402 */
[----:B--2---:R-:W-:Y:S01]  /*05d0*/  IMAD R3, R10, R15, UR8 ;  /* 0x000000080a037e24 */ /* 0x004fe2000f8e020f */
[----:B------:R-:W-:Y:S01]  /*05e0*/  LEA.HI R9, R9, R2, RZ, 0x2 ;  /* 0x0000000209097211 */ /* 0x000fe200078f10ff */
[C---:B------:R-:W-:Y:S02]  /*05f0*/  IMAD.IADD R0, R8.reuse, 0x1, -R11 ;  /* 0x0000000108007824 */ /* 0x040fe400078e0a0b */
[----:B------:R-:W-:Y:S01]  /*0600*/  IMAD.SHL.U32 R11, R8, 0x4, RZ ;  /* 0x00000004080b7824 */ /* 0x000fe200078e00ff */
[----:B------:R-:W-:Y:S01]  /*0610*/  LOP3.LUT R9, R9, 0xfffffffc, RZ, 0xc0, !PT ;  /* 0xfffffffc09097812 */ /* 0x000fe200078ec0ff */
[----:B---3--:R-:W-:Y:S01]  /*0620*/  IMAD.MOV R21, RZ, RZ, -R12 ;  /* 0x000000ffff157224 */ /* 0x008fe200078e0a0c */
[----:B------:R-:W-:Y:S01]  /*0630*/  ISETP.NE.AND P4, PT, R0, R3, PT ;  /* 0x000000030000720c */ /* 0x000fe20003f85270 */
[----:B-1----:R-:W-:Y:S01]  /*0640*/  @!UP0 ULEA UR6, UR7, UR6, 0x18 ;  /* 0x0000000607068291 */ /* 0x002fe2000f8ec03f */
[----:B------:R-:W-:Y:S01]  /*0650*/  LOP3.LUT R22, R8, 0xc, R11, 0x78, !PT ;  /* 0x0000000c08167812 */ /* 0x000fe200078e780b */
[----:B------:R-:W-:Y:S01]  /*0660*/  IMAD.IADD R0, R2, 0x1, -R9 ;  /* 0x0000000102007824 */ /* 0x000fe200078e0a09 */
[----:B------:R-:W-:Y:S01]  /*0670*/  VOTEU.ALL UP0, P0 ;  /* 0x00000000003f7886 */ /* 0x000fe20000000000 */
[----:B------:R-:W-:Y:S01]  /*0680*/  LOP3.LUT P0, RZ, R6, 0x7, RZ, 0xc0, !PT ;  /* 0x0000000706ff7812 */ /* 0x000fe2000780c0ff */
[----:B------:R-:W-:-:S02]  /*0690*/  VIADD R6, R5, 0xffffffff ;  /* 0xffffffff05067836 */ /* 0x000fc40000000000 */
[----:B------:R-:W-:Y:S01]  /*06a0*/  ISETP.NE.AND P1, PT, R0, 0x3, PT ;  /* 0x000000030000780c */ /* 0x000fe20003f25270 */
[----:B-----5:R-:W-:Y:S01]  /*06b0*/  IMAD R9, R7, R21, R4 ;  /* 0x0000001507097224 */ /* 0x020fe200078e0204 */
[----:B------:R-:W-:Y:S02]  /*06c0*/  ISETP.LT.U32.AND P0, PT, R22, 0x4, !P0 ;  /* 0x000000041600780c */ /* 0x000fe40004701070 */
[----:B------:R-:W-:Y:S01]  /*06d0*/  ISETP.EQ.OR P1, PT, R0, RZ, !P1 ;  /* 0x000000ff0000720c */ /* 0x000fe20004f22670 */
[----:B------:R-:W0:Y:S02]  /*06e0*/  FENCE.VIEW.ASYNC.S ;  /* 0x00000000000073c6 */ /* 0x000e240000000000 */
[----:B0-----:R0:W1:Y:S01]  /*06f0*/  @!UP0 SYNCS.EXCH.64 URZ, [UR6+0x50], UR4 ;  /* 0x00005004063f85b2 */ /* 0x0010620008000100 */
[----:B------:R-:W-:Y:S02]  /*0700*/  @P4 LEA.HI R2, R22, R22, RZ, 0x1 ;  /* 0x0000001616024211 */ /* 0x000fe400078f08ff */
[----:B------:R-:W-:-:S02]  /*0710*/  ISETP.EQ.AND P1, PT, R5, RZ, P1 ;  /* 0x000000ff0500720c */ /* 0x000fc40000f22270 */
[----:B------:R-:W-:Y:S02]  /*0720*/  @P4 SHF.R.S32.HI R2, RZ, 0x1, R2 ;  /* 0x00000001ff024819 */ /* 0x000fe40000011402 */
[----:B------:R-:W-:Y:S02]  /*0730*/  ISETP.GE.U32.AND P6, PT, R6, 0x2, PT ;  /* 0x000000020600780c */ /* 0x000fe40003fc6070 */
[----:B------:R-:W-:Y:S02]  /*0740*/  @P4 ISETP.NE.AND P5, PT, R2, R9, PT ;  /* 0x000000090200420c */ /* 0x000fe40003fa5270 */
[----:B------:R-:W-:Y:S02]  /*0750*/  SEL R2, RZ, 0x1, !P0 ;  /* 0x00000001ff027807 */ /* 0x000fe40004000000 */
[----:B------:R-:W-:Y:S02]  /*0760*/  @P4 SEL R23, RZ, 0x1, P5 ;  /* 0x00000001ff174807 */ /* 0x000fe40002800000 */
[----:B------:R-:W-:Y:S01]  /*0770*/  SEL R19, RZ, 0x1, !P1 ;  /* 0x00000001ff137807 */ /* 0x000fe20004800000 */
[----:B------:R0:W2:Y:S01]  /*0780*/  @!UP1 SYNCS.EXCH.64 URZ, [UR6+0x58], UR4 ;  /* 0x00005804063f95b2 */ /* 0x0000a20008000100 */
[----:B------:R-:W-:Y:S01]  /*0790*/  LOP3.LUT R23, R23, R2, RZ, 0xc0, !PT ;  /* 0x0000000217177212 */ /* 0x000fe200078ec0ff */
[----:B------:R-:W-:Y:S01]  /*07a0*/  NOP ;  /* 0x0000000000007918 */ /* 0x000fe20000000000 */
[----:B------:R-:W-:Y:S01]  /*07b0*/  SEL R19, R19, 0x2, P6 ;  /* 0x0000000213137807 */ /* 0x000fe20003000000 */
[----:B------:R-:W-:Y:S06]  /*07c0*/  @!P2 BRA `(.L_x_3) ;  /* 0x000000000008a947 */ /* 0x000fec0003800000 */
[----:B-12-4-:R-:W-:Y:S01]  /*07d0*/  UCGABAR_ARV ;  /* 0x00000000000079c7 */ /* 0x016fe20008000000 */
[----:B------:R-:W-:Y:S05]  /*07e0*/  BRA `(.L_x_4) ;  /* 0x0000000000047947 */ /* 0x000fea0003800000 */
.L_x_3:
[----:B-12-4-:R-:W-:Y:S01]  /*07f0*/  NOP ;  /* 0x0000000000007918 */ /* 0x016fe20000000000 */
.L_x_4:
[----:B------:R-:W1:Y:S01]  /*0800*/  LDC R2, c[0x0][0x65c] ;  /* 0x00019700ff027b82 */ /* 0x000e620000000800 */
[----:B------:R-:W-:Y:S02]  /*0810*/  IMAD.U32 R8, RZ, RZ, UR8 ;  /* 0x00000008ff087e24 */ /* 0x000fe4000f8e00ff */
[----:B------:R-:W-:Y:S01]  /*0820*/  IMAD.MOV.U32 R9, RZ, RZ, RZ ;  /* 0x000000ffff097224 */ /* 0x000fe200078e00ff */
[----:B-1----:R-:W-:-:S04]  /*0830*/  ISETP.NE.AND P1, PT, R2, 0x1, PT ;  /* 0x000000010200780c */ /* 0x002fc80003f25270 */
[----:B------:R-:W-:-:S09]  /*0840*/  P2R R5, PR, RZ, 0x2 ;  /* 0x00000002ff057803 */ /* 0x000fd20000000000 */
[----:B------:R-:W1:Y:S01]  /*0850*/  @P1 LDC R17, c[0x0][0x10] ;  /* 0x00000400ff111b82 */ /* 0x000e620000000800 */
[----:B------:R-:W-:Y:S02]  /*0860*/  @P1 IMAD.MOV.U32 R5, RZ, RZ, RZ ;  /* 0x000000ffff051224 */ /* 0x000fe400078e00ff */
[----:B------:R-:W-:-:S05]  /*0870*/  @P1 IMAD.MOV.U32 R13, RZ, RZ, RZ ;  /* 0x000000ffff0d1224 */ /* 0x000fca00078e00ff */
[----:B------:R-:W2:Y:S01]  /*0880*/  @!P1 LDC R11, c[0x0][0xc] ;  /* 0x00000300ff0b9b82 */ /* 0x000ea20000000800 */
[----:B-1----:R-:W-:-:S04]  /*0890*/  @P1 IMAD.WIDE.U32 R16, R17, UR8, R4 ;  /* 0x0000000811101c25 */ /* 0x002fc8000f8e0004 */
[----:B------:R-:W-:Y:S02]  /*08a0*/  @P1 IMAD.IADD R17, R17, 0x1, R13 ;  /* 0x0000000111111824 */ /* 0x000fe400078e020d */
[----:B--2---:R-:W-:-:S04]  /*08b0*/  @!P1 IMAD.WIDE.U32 R8, R4, R11, R8 ;  /* 0x0000000b04089225 */ /* 0x004fc800078e0008 */
[----:B------:R-:W-:Y:S02]  /*08c0*/  @!P1 IMAD.MOV.U32 R16, RZ, RZ, R8 ;  /* 0x000000ffff109224 */ /* 0x000fe400078e0008 */
[----:B------:R-:W-:Y:S01]  /*08d0*/  @!P1 IMAD.MOV.U32 R17, RZ, RZ, R9 ;  /* 0x000000ffff119224 */ /* 0x000fe200078e0009 */
[----:B------:R-:W-:Y:S06]  /*08e0*/  @!P2 BRA `(.L_x_5) ;  /* 0x00000000000ca947 */ /* 0x000fec0003800000 */
[----:B------:R-:W-:Y:S01]  /*08f0*/  UCGABAR_WAIT ;  /* 0x0000000000007dc7 */ /* 0x000fe20008000000 */
[----:B------:R-:W-:Y:S01]  /*0900*/  CCTL.IVALL ;  /* 0x00000000ff00798f */ /* 0x000fe20002000000 */
[----:B------:R-:W-:Y:S05]  /*0910*/  BRA `(.L_x_6) ;  /* 0x0000000000047947 */ /* 0x000fea0003800000 */
.L_x_5:
[----:B------:R-:W-:Y:S06]  /*0920*/  BAR.SYNC.DEFER_BLOCKING 0x0 ;  /* 0x0000000000007b1d */ /* 0x000fec0000010000 */
.L_x_6:
[----:B------:R-:W-:Y:S05]  /*0930*/  @!P3 BRA `(.L_x_7) ;  /* 0x0000004c008cb947 */ /* 0x000fea0003800000 */
[----:B------:R-:W-:-:S13]  /*0940*/  ISETP.GT.U32.AND P0, PT, R6, 0x1, PT ;  /* 0x000000010600780c */ /* 0x000fda0003f04070 */
[----:B0-----:R-:W-:Y:S05]  /*0950*/  @P0 EXIT ;  /* 0x000000000000094d */ /* 0x001fea0003800000 */
[----:B------:R-:W-:Y:S01]  /*0960*/  ULDC.64 UR4, c[0x0][0x650] ;  /* 0x0001940000047ab9 */ /* 0x000fe20000000a00 */
[----:B------:R-:W-:Y:S01]  /*0970*/  PRMT R0, RZ, 0x7610, R0 ;  /* 0x00007610ff007816 */ /* 0x000fe20000000000 */
[----:B------:R-:W-:Y:S01]  /*0980*/  IMAD.MOV.U32 R92, RZ, RZ, -0x1 ;  /* 0xffffffffff5c7424 */ /* 0x000fe200078e00ff */
[----:B------:R-:W-:Y:S01]  /*0990*/  ISETP.GE.U32.AND P0, PT, R16, UR4, PT ;  /* 0x0000000410007c0c */ /* 0x000fe2000bf06070 */
[----:B------:R-:W-:Y:S02]  /*09a0*/  IMAD.MOV.U32 R93, RZ, RZ, -0x1 ;  /* 0xffffffffff5d7424 */ /* 0x000fe400078e00ff */
[----:B------:R-:W-:Y:S01]  /*09b0*/  IMAD.MOV.U32 R91, RZ, RZ, -0x1 ;  /* 0xffffffffff5b7424 */ /* 0x000fe200078e00ff */
[----:B------:R-:W-:-:S13]  /*09c0*/  ISETP.GE.U32.AND.EX P0, PT, R17, UR5, PT, P0 ;  /* 0x0000000511007c0c */ /* 0x000fda000bf06100 */
[----:B------:R-:W-:Y:S05]  /*09d0*/  @P0 BRA `(.L_x_8) ;  /* 0x0000000400280947 */ /* 0x000fea0003800000 */
[----:B------:R-:W0:Y:S01]  /*09e0*/  LDC.64 R24, c[0x0][0x628] ;  /* 0x00018a00ff187b82 */ /* 0x000e220000000a00 */
[----:B------:R-:W-:Y:S02]  /*09f0*/  IMAD.MOV.U32 R8, RZ, RZ, R16 ;  /* 0x000000ffff087224 */ /* 0x000fe400078e0010 */
[----:B------:R-:W-:-:S05]  /*0a00*/  IMAD.MOV.U32 R9, RZ, RZ, R17 ;  /* 0x000000ffff097224 */ /* 0x000fca00078e0011 */
[----:B------:R-:W1:Y:S08]  /*0a10*/  LDC R0, c[0x0][0x630] ;  /* 0x00018c00ff007b82 */ /* 0x000e700000000800 */
[----:B------:R-:W2:Y:S01]  /*0a20*/  LDC.64 R26, c[0x0][0x620] ;  /* 0x00018800ff1a7b82 */ /* 0x000ea20000000a00 */
[----:B0-----:R-:W-:-:S04]  /*0a30*/  ISETP.NE.U32.AND P0, PT, R24, RZ, PT ;  /* 0x000000ff1800720c */ /* 0x001fc80003f05070 */
[----:B------:R-:W-:-:S13]  /*0a40*/  ISETP.NE.AND.EX P0, PT, R25, RZ, PT, P0 ;  /* 0x000000ff1900720c */ /* 0x000fda0003f05300 */
[----:B-12---:R-:W-:Y:S05]  /*0a50*/  @!P0 BRA `(.L_x_9) ;  /* 0x0000000000288947 */ /* 0x006fea0003800000 */
[----:B------:R-:W0:Y:S02]  /*0a60*/  LDC R13, c[0x0][0x634] ;  /* 0x00018d00ff0d7b82 */ /* 0x000e240000000800 */
[----:B0-----:R-:W-:-:S05]  /*0a70*/  IADD3 R13, P0, R16, R13, RZ ;  /* 0x0000000d100d7210 */ /* 0x001fca0007f1e0ff */
[----:B------:R-:W-:-:S04]  /*0a80*/  IMAD.X R15, RZ, RZ, R17, P0 ;  /* 0x000000ffff0f7224 */ /* 0x000fc800000e0611 */
[----:B------:R-:W-:-:S04]  /*0a90*/  IMAD.WIDE.U32 R8, R15, R24, RZ ;  /* 0x000000180f087225 */ /* 0x000fc800078e00ff */
[----:B------:R-:W-:-:S04]  /*0aa0*/  IMAD.WIDE.U32 R10, P0, R13, R25, R8 ;  /* 0x000000190d0a7225 */ /* 0x000fc80007800008 */
[----:B------:R-:W-:-:S04]  /*0ab0*/  IMAD.WIDE.U32 R8, R13, R24, RZ ;  /* 0x000000180d087225 */ /* 0x000fc800078e00ff */
[----:B------:R-:W-:Y:S01]  /*0ac0*/  IMAD.X R13, RZ, RZ, RZ, P0 ;  /* 0x000000ffff0d7224 */ /* 0x000fe200000e06ff */
[----:B------:R-:W-:Y:S01]  /*0ad0*/  IADD3 RZ, P0, R9, R10, RZ ;  /* 0x0000000a09ff7210 */ /* 0x000fe20007f1e0ff */
[----:B------:R-:W-:-:S04]  /*0ae0*/  IMAD.MOV.U32 R12, RZ, RZ, R11 ;  /* 0x000000ffff0c7224 */ /* 0x000fc800078e000b */
[----:B------:R-:W-:-:S08]  /*0af0*/  IMAD.WIDE.U32.X R8, R15, R25, R12, P0 ;  /* 0x000000190f087225 */ /* 0x000fd000000e040c */
.L_x_9:
[----:B------:R-:W0:Y:S01]  /*0b00*/  LDC.64 R24, c[0x0][0x640] ;  /* 0x00019000ff187b82 */ /* 0x000e220000000a00 */
[-CC-:B------:R-:W-:Y:S01]  /*0b10*/  SHF.R.U64 R91, R8, R0.reuse, R9.reuse ;  /* 0x00000000085b7219 */ /* 0x180fe20000001209 */
[----:B------:R-:W-:Y:S01]  /*0b20*/  IMAD R30, R7, R21, R4 ;  /* 0x00000015071e7224 */ /* 0x000fe200078e0204 */
[----:B------:R-:W-:Y:S01]  /*0b30*/  SHF.R.U32.HI R0, RZ, R0, R9 ;  /* 0x00000000ff007219 */ /* 0x000fe20000011609 */
[----:B------:R-:W-:Y:S01]  /*0b40*/  IMAD.MOV.U32 R21, RZ, RZ, 0x1 ;  /* 0x00000001ff157424 */ /* 0x000fe200078e00ff */
[----:B------:R-:W-:-:S03]  /*0b50*/  IADD3 R5, P0, RZ, -R91, RZ ;  /* 0x8000005bff057210 */ /* 0x000fc60007f1e0ff */
[----:B------:R-:W1:Y:S02]  /*0b60*/  LDC R6, c[0x0][0x618] ;  /* 0x00018600ff067b82 */ /* 0x000e640000000800 */
[----:B------:R-:W-:-:S04]  /*0b70*/  IMAD.X R9, RZ, RZ, ~R0, P0 ;  /* 0x000000ffff097224 */ /* 0x000fc800000e0e00 */
[-C--:B------:R-:W-:Y:S02]  /*0b80*/  IMAD R0, R9, R26.reuse, RZ ;  /* 0x0000001a09007224 */ /* 0x080fe400078e02ff */
[----:B------:R-:W2:Y:S01]  /*0b90*/  LDC R11, c[0x0][0x608] ;  /* 0x00018200ff0b7b82 */ /* 0x000ea20000000800 */
[----:B------:R-:W-:-:S04]  /*0ba0*/  IMAD.WIDE.U32 R8, R5, R26, R16 ;  /* 0x0000001a05087225 */ /* 0x000fc800078e0010 */
[----:B------:R-:W-:-:S03]  /*0bb0*/  IMAD R5, R5, R27, R0 ;  /* 0x0000001b05057224 */ /* 0x000fc600078e0200 */
[----:B------:R-:W3:Y:S01]  /*0bc0*/  LDC R12, c[0x0][0x658] ;  /* 0x00019600ff0c7b82 */ /* 0x000ee20000000800 */
[----:B0-----:R-:W-:Y:S01]  /*0bd0*/  ISETP.NE.U32.AND P0, PT, R24, RZ, PT ;  /* 0x000000ff1800720c */ /* 0x001fe20003f05070 */
[----:B------:R-:W-:Y:S02]  /*0be0*/  IMAD.IADD R5, R9, 0x1, R5 ;  /* 0x0000000109057824 */ /* 0x000fe400078e0205 */
[----:B------:R-:W-:Y:S01]  /*0bf0*/  IMAD.MOV.U32 R9, RZ, RZ, -0x1 ;  /* 0xffffffffff097424 */ /* 0x000fe200078e00ff */
[----:B------:R-:W-:-:S03]  /*0c00*/  ISETP.NE.AND.EX P0, PT, R25, RZ, PT, P0 ;  /* 0x000000ff1900720c */ /* 0x000fc60003f05300 */
[----:B------:R-:W0:Y:S01]  /*0c10*/  LDC R15, c[0x0][0x600] ;  /* 0x00018000ff0f7b82 */ /* 0x000e220000000800 */
[-CC-:B-1----:R-:W-:Y:S02]  /*0c20*/  SHF.R.U64 R13, R8, R6.reuse, R5.reuse ;  /* 0x00000006080d7219 */ /* 0x182fe40000001205 */
[----:B------:R-:W-:-:S05]  /*0c30*/  SHF.R.U32.HI R0, RZ, R6, R5 ;  /* 0x00000006ff007219 */ /* 0x000fca0000011605 */
[----:B------:R-:W1:Y:S01]  /*0c40*/  LDC R14, c[0x0][0x648] ;  /* 0x00019200ff0e7b82 */ /* 0x000e620000000800 */
[-CC-:B--2---:R-:W-:Y:S02]  /*0c50*/  SHF.R.U64 R27, R13, R11.reuse, R0.reuse ;  /* 0x0000000b0d1b7219 */ /* 0x184fe40000001200 */
[----:B------:R-:W-:-:S05]  /*0c60*/  SHF.R.U32.HI R5, RZ, R11, R0 ;  /* 0x0000000bff057219 */ /* 0x000fca0000011600 */
[----:B------:R-:W2:Y:S01]  /*0c70*/  LDC R20, c[0x0][0x638] ;  /* 0x00018e00ff147b82 */ /* 0x000ea20000000800 */
[-CC-:B---3--:R-:W-:Y:S02]  /*0c80*/  SHF.R.U64 R28, R27, R12.reuse, R5.reuse ;  /* 0x0000000c1b1c7219 */ /* 0x188fe40000001205 */
[-C--:B------:R-:W-:Y:S02]  /*0c90*/  SHF.L.U32 R0, R9, R12.reuse, RZ ;  /* 0x0000000c09007219 */ /* 0x080fe400000006ff */
[----:B------:R-:W-:Y:S01]  /*0ca0*/  SHF.R.U32.HI R5, RZ, R12, R5 ;  /* 0x0000000cff057219 */ /* 0x000fe20000011605 */
[----:B------:R-:W-:Y:S01]  /*0cb0*/  IMAD.MOV.U32 R4, RZ, RZ, R28 ;  /* 0x000000ffff047224 */ /* 0x000fe200078e001c */
[----:B------:R-:W-:Y:S01]  /*0cc0*/  LOP3.LUT R10, RZ, R0, RZ, 0x33, !PT ;  /* 0x00000000ff0a7212 */ /* 0x000fe200078e33ff */
[----:B------:R-:W3:Y:S01]  /*0cd0*/  LDC R26, c[0x0][0x610] ;  /* 0x00018400ff1a7b82 */ /* 0x000ee20000000800 */
[----:B------:R-:W-:Y:S05]  /*0ce0*/  @!P0 BRA `(.L_x_10) ;  /* 0x0000000000288947 */ /* 0x000fea0003800000 */
[----:B------:R-:W4:Y:S02]  /*0cf0*/  LDC R9, c[0x0][0x64c] ;  /* 0x00019300ff097b82 */ /* 0x000f240000000800 */
[----:B----4-:R-:W-:-:S05]  /*0d00*/  IADD3 R9, P0, R28, R9, RZ ;  /* 0x000000091c097210 */ /* 0x010fca0007f1e0ff */
        /* <DEDUP_REMOVED lines=8> */
.L_x_10:
[----:B-1----:R-:W-:Y:S01]  /*0d90*/  SHF.R.U64 R4, R4, R14, R5 ;  /* 0x0000000e04047219 */ /* 0x002fe20000001205 */
[----:B0-----:R-:W-:Y:S01]  /*0da0*/  VIADD R6, R15, 0xffffffff ;  /* 0xffffffff0f067836 */ /* 0x001fe20000000000 */
[----:B------:R-:W-:Y:S02]  /*0db0*/  SHF.L.U32 R0, R21, R12, RZ ;  /* 0x0000000c15007219 */ /* 0x000fe400000006ff */
[----:B------:R-:W-:Y:S01]  /*0dc0*/  LOP3.LUT R5, R27, R10, RZ, 0xc0, !PT ;  /* 0x0000000a1b057212 */ /* 0x000fe200078ec0ff */
[----:B------:R-:W-:Y:S01]  /*0dd0*/  IMAD.MOV R7, RZ, RZ, -R4 ;  /* 0x000000ffff077224 */ /* 0x000fe200078e0a04 */
[----:B------:R-:W-:Y:S02]  /*0de0*/  SEL R3, R3, R30, !P1 ;  /* 0x0000001e03037207 */ /* 0x000fe40004800000 */
[----:B------:R-:W-:Y:S01]  /*0df0*/  LOP3.LUT R6, R13, R6, RZ, 0xc0, !PT ;  /* 0x000000060d067212 */ /* 0x000fe200078ec0ff */
[----:B------:R-:W-:Y:S02]  /*0e00*/  IMAD R4, R0, R4, R5 ;  /* 0x0000000400047224 */ /* 0x000fe400078e0205 */
[----:B--2---:R-:W-:-:S02]  /*0e10*/  IMAD R0, R7, R20, R28 ;  /* 0x0000001407007224 */ /* 0x004fc400078e021c */
[----:B---3--:R-:W-:Y:S02]  /*0e20*/  IMAD R3, R4, R26, R3 ;  /* 0x0000001a04037224 */ /* 0x008fe400078e0203 */
[----:B------:R-:W-:Y:S02]  /*0e30*/  IMAD R92, R0, R15, R6 ;  /* 0x0000000f005c7224 */ /* 0x000fe400078e0206 */
[----:B------:R-:W-:-:S03]  /*0e40*/  IMAD.MOV.U32 R4, RZ, RZ, 0x1 ;  /* 0x00000001ff047424 */ /* 0x000fc600078e00ff */
[----:B------:R-:W-:Y:S02]  /*0e50*/  SEL R93, R92, R3, !P1 ;  /* 0x000000035c5d7207 */ /* 0x000fe40004800000 */
[----:B------:R-:W-:Y:S02]  /*0e60*/  PRMT R0, R4, 0x7610, R0 ;  /* 0x0000761004007816 */ /* 0x000fe40000000000 */
[----:B------:R-:W-:-:S07]  /*0e70*/  SEL R92, R3, R92, !P1 ;  /* 0x0000005c035c7207 */ /* 0x000fce0004800000 */
.L_x_8:
[----:B------:R-:W-:-:S08]  /*0e80*/  NOP ;  /* 0x0000000000007918 */ /* 0x000fd00000000000 */
[----:B------:R-:W0:Y:S02]  /*0e90*/  USETMAXREG.TRY_ALLOC.CTAPOOL UP0, 0xe8 ;  /* 0x000000e8000079c8 */ /* 0x000e240008000600 */
[----:B0-----:R-:W-:-:S13]  /*0ea0*/  PLOP3.LUT P0, PT, PT, PT, UP0, 0x80, 0x0 ;  /* 0x000000000000781c */ /* 0x001fda0003f0f008 */
[----:B------:R-:W-:Y:S05]  /*0eb0*/  @!P0 BRA `(.L_x_8) ;  /* 0xfffffffc00f08947 */ /* 0x000fea000383ffff */
[----:B------:R-:W-:Y:S01]  /*0ec0*/  ULDC.64 UR4, c[0x0][0x598] ;  /* 0x0001660000047ab9 */ /* 0x000fe20000000a00 */
[----:B------:R-:W-:Y:S01]  /*0ed0*/  ULDC.64 UR36, c[0x0][0x208] ;  /* 0x0000820000247ab9 */ /* 0x000fe20000000a00 */
[----:B------:R-:W-:-:S04]  /*0ee0*/  ISETP.NE.U32.AND P0, PT, RZ, UR4, PT ;  /* 0x00000004ff007c0c */ /* 0x000fc8000bf05070 */
[----:B------:R-:W-:-:S13]  /*0ef0*/  ISETP.NE.AND.EX P0, PT, RZ, UR5, PT, P0 ;  /* 0x00000005ff007c0c */ /* 0x000fda000bf05300 */
[----:B------:R-:W-:Y:S05]  /*0f00*/  @!P0 BRA `(.L_x_11) ;  /* 0x00000000001c8947 */ /* 0x000fea0003800000 */
[----:B------:R-:W0:Y:S02]  /*0f10*/  LDC.64 R4, c[0x0][0x598] ;  /* 0x00016600ff047b82 */ /* 0x000e240000000a00 */
[----:B0-----:R-:W2:Y:S02]  /*0f20*/  LDG.E.64 R4, desc[UR36][R4.64] ;  /* 0x0000002404047981 */ /* 0x001ea4000c1e1b00 */
[----:B--2---:R-:W-:-:S04]  /*0f30*/  ISETP.NE.U32.AND P0, PT, R4, RZ, PT ;  /* 0x000000ff0400720c */ /* 0x004fc80003f05070 */
[----:B------:R-:W-:-:S13]  /*0f40*/  ISETP.NE.AND.EX P0, PT, R5, RZ, PT, P0 ;  /* 0x000000ff0500720c */ /* 0x000fda0003f05300 */
[----:B------:R-:W-:Y:S05]  /*0f50*/  @!P0 BRA `(.L_x_11) ;  /* 0x0000000000088947 */ /* 0x000fea0003800000 */
[----:B------:R0:W5:Y:S01]  /*0f60*/  LD.E R88, desc[UR36][R4.64] ;  /* 0x0000002404587980 */ /* 0x000162000c101900 */
[----:B------:R-:W-:Y:S05]  /*0f70*/  BRA `(.L_x_12) ;  /* 0x0000000000247947 */ /* 0x000fea0003800000 */
.L_x_11:
[----:B------:R-:W-:Y:S02]  /*0f80*/  ULDC.64 UR4, c[0x0][0x588] ;  /* 0x0001620000047ab9 */ /* 0x000fe40000000a00 */
[----:B------:R-:W-:-:S04]  /*0f90*/  ISETP.NE.U32.AND P0, PT, RZ, UR4, PT ;  /* 0x00000004ff007c0c */ /* 0x000fc8000bf05070 */
[----:B------:R-:W-:-:S13]  /*0fa0*/  ISETP.NE.AND.EX P0, PT, RZ, UR5, PT, P0 ;  /* 0x00000005ff007c0c */ /* 0x000fda000bf05300 */
[----:B------:R-:W-:Y:S05]  /*0fb0*/  @!P0 BRA `(.L_x_13) ;  /* 0x00000000000c8947 */ /* 0x000fea0003800000 */
[----:B------:R-:W0:Y:S02]  /*0fc0*/  LDC.64 R88, c[0x0][0x588] ;  /* 0x00016200ff587b82 */ /* 0x000e240000000a00 */
[----:B0-----:R1:W5:Y:S01]  /*0fd0*/  LDG.E R88, desc[UR36][R88.64] ;  /* 0x0000002458587981 */ /* 0x001362000c1e1900 */
[----:B------:R-:W-:Y:S05]  /*0fe0*/  BRA `(.L_x_12) ;  /* 0x0000000000087947 */ /* 0x000fea0003800000 */
.L_x_13:
[----:B------:R-:W-:Y:S02]  /*0ff0*/  ULDC UR4, c[0x0][0x580] ;  /* 0x0001600000047ab9 */ /* 0x000fe40000000800 */
[----:B------:R-:W-:-:S07]  /*1000*/  IMAD.U32 R88, RZ, RZ, UR4 ;  /* 0x00000004ff587e24 */ /* 0x000fce000f8e00ff */
.L_x_12:
[----:B------:R-:W-:Y:S02]  /*1010*/  ULDC.64 UR4, c[0x0][0x5a0] ;  /* 0x0001680000047ab9 */ /* 0x000fe40000000a00 */
[----:B------:R-:W-:-:S04]  /*1020*/  ISETP.NE.U32.AND P0, PT, RZ, UR4, PT ;  /* 0x00000004ff007c0c */ /* 0x000fc8000bf05070 */
[----:B------:R-:W-:-:S13]  /*1030*/  ISETP.NE.AND.EX P0, PT, RZ, UR5, PT, P0 ;  /* 0x00000005ff007c0c */ /* 0x000fda000bf05300 */
[----:B------:R-:W-:Y:S05]  /*1040*/  @!P0 BRA `(.L_x_14) ;  /* 0x00000000001c8947 */ /* 0x000fea0003800000 */
[----:B0-----:R-:W0:Y:S02]  /*1050*/  LDC.64 R4, c[0x0][0x5a0] ;  /* 0x00016800ff047b82 */ /* 0x001e240000000a00 */
[----:B0-----:R-:W2:Y:S02]  /*1060*/  LDG.E.64 R4, desc[UR36][R4.64] ;  /* 0x0000002404047981 */ /* 0x001ea4000c1e1b00 */
[----:B--2---:R-:W-:-:S04]  /*1070*/  ISETP.NE.U32.AND P0, PT, R4, RZ, PT ;  /* 0x000000ff0400720c */ /* 0x004fc80003f05070 */
[----:B------:R-:W-:-:S13]  /*1080*/  ISETP.NE.AND.EX P0, PT, R5, RZ, PT, P0 ;  /* 0x000000ff0500720c */ /* 0x000fda0003f05300 */
[----:B------:R-:W-:Y:S05]  /*1090*/  @!P0 BRA `(.L_x_14) ;  /* 0x0000000000088947 */ /* 0x000fea0003800000 */
[----:B-1----:R0:W5:Y:S01]  /*10a0*/  LD.E R89, desc[UR36][R4.64] ;  /* 0x0000002404597980 */ /* 0x002162000c101900 */
[----:B------:R-:W-:Y:S05]  /*10b0*/  BRA `(.L_x_15) ;  /* 0x0000000000247947 */ /* 0x000fea0003800000 */
.L_x_14:
[----:B------:R-:W-:Y:S02]  /*10c0*/  ULDC.64 UR4, c[0x0][0x590] ;  /* 0x0001640000047ab9 */ /* 0x000fe40000000a00 */
[----:B------:R-:W-:-:S04]  /*10d0*/  ISETP.NE.U32.AND P0, PT, RZ, UR4, PT ;  /* 0x00000004ff007c0c */ /* 0x000fc8000bf05070 */
[----:B------:R-:W-:-:S13]  /*10e0*/  ISETP.NE.AND.EX P0, PT, RZ, UR5, PT, P0 ;  /* 0x00000005ff007c0c */ /* 0x000fda000bf05300 */
[----:B------:R-:W-:Y:S05]  /*10f0*/  @!P0 BRA `(.L_x_16) ;  /* 0x00000000000c8947 */ /* 0x000fea0003800000 */
[----:B0-----:R-:W1:Y:S02]  /*1100*/  LDC.64 R4, c[0x0][0x590] ;  /* 0x00016400ff047b82 */ /* 0x001e640000000a00 */
[----:B-1----:R1:W5:Y:S01]  /*1110*/  LDG.E R89, desc[UR36][R4.64] ;  /* 0x0000002404597981 */ /* 0x002362000c1e1900 */
[----:B------:R-:W-:Y:S05]  /*1120*/  BRA `(.L_x_15) ;  /* 0x0000000000087947 */ /* 0x000fea0003800000 */
.L_x_16:
[----:B------:R-:W-:Y:S02]  /*1130*/  ULDC UR4, c[0x0][0x584] ;  /* 0x0001610000047ab9 */ /* 0x000fe40000000800 */
[----:B-1----:R-:W-:-:S07]  /*1140*/  IMAD.U32 R89, RZ, RZ, UR4 ;  /* 0x00000004ff597e24 */ /* 0x002fce000f8e00ff */
.L_x_15:
[----:B------:R-:W-:-:S13]  /*1150*/  LOP3.LUT P0, RZ, R0, 0xff, RZ, 0xc0, !PT ;  /* 0x000000ff00ff7812 */ /* 0x000fda000780c0ff */
[----:B------:R-:W-:Y:S05]  /*1160*/  @!P0 EXIT ;  /* 0x000000000000894d */ /* 0x000fea0003800000 */
[----:B------:R-:W-:Y:S01]  /*1170*/  ULDC UR4, c[0x0][0x28c] ;  /* 0x0000a30000047ab9 */ /* 0x000fe20000000800 */
[----:B------:R-:W-:Y:S01]  /*1180*/  UMOV UR38, URZ ;  /* 0x0000003f00267c82 */ /* 0x000fe20008000000 */
[----:B------:R-:W-:Y:S01]  /*1190*/  UIADD3 UR4, UR4, 0x3f, URZ ;  /* 0x0000003f04047890 */ /* 0x000fe2000fffe03f */
[----:B------:R-:W-:-:S03]  /*11a0*/  UMOV UR39, URZ ;  /* 0x0000003f00277c82 */ /* 0x000fc60008000000 */
[----:B------:R-:W-:-:S04]  /*11b0*/  USHF.R.S32.HI UR5, URZ, 0x1f, UR4 ;  /* 0x0000001f3f057899 */ /* 0x000fc80008011404 */
[----:B------:R-:W-:-:S04]  /*11c0*/  ULEA.HI UR5, UR5, UR4, URZ, 0x6 ;  /* 0x0000000405057291 */ /* 0x000fc8000f8f303f */
[----:B------:R-:W-:-:S12]  /*11d0*/  USHF.R.S32.HI UR40, URZ, 0x6, UR5 ;  /* 0x000000063f287899 */ /* 0x000fd80008011405 */
.L_x_166:
[----:B------:R-:W-:Y:S01]  /*11e0*/  LOP3.LUT R0, R18, 0x80, RZ, 0xc0, !PT ;  /* 0x0000008012007812 */ /* 0x000fe200078ec0ff */
[----:B------:R-:W2:Y:S01]  /*11f0*/  S2UR UR7, SR_CgaCtaId ;  /* 0x00000000000779c3 */ /* 0x000ea20000008800 */
[----:B------:R-:W-:Y:S02]  /*1200*/  UMOV UR6, 0x400 ;  /* 0x0000040000067882 */ /* 0x000fe40000000000 */
[----:B------:R-:W-:-:S06]  /*1210*/  SHF.R.U32.HI R0, RZ, 0x7, R0 ;  /* 0x00000007ff007819 */ /* 0x000fcc0000011600 */
[----:B------:R-:W3:Y:S01]  /*1220*/  SHFL.IDX PT, R0, R0, RZ, 0x1f ;  /* 0x00001fff00007589 */ /* 0x000ee200000e0000 */
[----:B--2---:R-:W-:Y:S01]  /*1230*/  ULEA UR6, UR7, UR6, 0x18 ;  /* 0x0000000607067291 */ /* 0x004fe2000f8ec03f */
[----:B---3--:R-:W-:-:S13]  /*1240*/  R2UR UR4, R0 ;  /* 0x00000000000472ca */ /* 0x008fda00000e0000 */
[----:B------:R-:W-:-:S04]  /*1250*/  ULEA.HI UR5, UR4, UR4, URZ, 0x1 ;  /* 0x0000000404057291 */ /* 0x000fc8000f8f083f */
[----:B------:R-:W-:-:S04]  /*1260*/  ULOP3.LUT UR5, UR5, 0xffffe, URZ, 0xc0, !UPT ;  /* 0x000ffffe05057892 */ /* 0x000fc8000f8ec03f */
[----:B------:R-:W-:-:S03]  /*1270*/  UIADD3 UR5, UR4, -UR5, URZ ;  /* 0x8000000504057290 */ /* 0x000fc6000fffe03f */
[----:B------:R-:W-:Y:S01]  /*1280*/  ULDC UR4, c[0x0][0x28c] ;  /* 0x0000a30000047ab9 */ /* 0x000fe20000000800 */
[----:B------:R-:W-:Y:S01]  /*1290*/  ULEA UR5, UR5, UR6, 0xc ;  /* 0x0000000605057291 */ /* 0x000fe2000f8e603f */
[----:B------:R-:W-:-:S03]  /*12a0*/  ISETP.LT.AND P0, PT, RZ, UR4, PT ;  /* 0x00000004ff007c0c */ /* 0x000fc6000bf01270 */
[----:B------:R-:W-:-:S04]  /*12b0*/  UIADD3 UR5, UR5, 0x100, URZ ;  /* 0x0000010005057890 */ /* 0x000fc8000fffe03f */
[----:B------:R-:W-:-:S04]  /*12c0*/  USHF.R.U32.HI UR5, URZ, 0x4, UR5 ;  /* 0x000000043f057899 */ /* 0x000fc80008011605 */
[----:B------:R-:W-:Y:S02]  /*12d0*/  ULOP3.LUT UR41, UR5, 0x3fff, URZ, 0xc0, !UPT ;  /* 0x00003fff05297892 */ /* 0x000fe4000f8ec03f */
[----:B01--4-:R-:W-:Y:S10]  /*12e0*/  @P0 BRA `(.L_x_17) ;  /* 0x0000000000400947 */ /* 0x013ff40003800000 */
[----:B------:R-:W-:Y:S01]  /*12f0*/  MOV R0, 0x0 ;  /* 0x0000000000007802 */ /* 0x000fe20000000f00 */
[----:B------:R-:W-:Y:S01]  /*1300*/  ULDC.64 UR4, c[0x4][0x68] ;  /* 0x01001a0000047ab9 */ /* 0x000fe20000000a00 */
[----:B------:R-:W-:Y:S01]  /*1310*/  ULDC.64 UR6, c[0x4][0x8] ;  /* 0x0100020000067ab9 */ /* 0x000fe20000000a00 */
[----:B01----:R-:W-:Y:S01]  /*1320*/  IMAD.U32 R4, RZ, RZ, UR4 ;  /* 0x00000004ff047e24 */ /* 0x003fe2000f8e00ff */
[----:B------:R0:W1:Y:S01]  /*1330*/  LDC.64 R14, c[0x4][R0] ;  /* 0x01000000000e7b82 */ /* 0x0000620000000a00 */
[----:B------:R-:W-:Y:S01]  /*1340*/  IMAD.U32 R5, RZ, RZ, UR5 ;  /* 0x00000005ff057e24 */ /* 0x000fe2000f8e00ff */
[----:B------:R-:W-:Y:S01]  /*1350*/  ULDC.64 UR4, c[0x4][0x70] ;  /* 0x01001c0000047ab9 */ /* 0x000fe20000000a00 */
[----:B------:R-:W-:Y:S02]  /*1360*/  IMAD.U32 R10, RZ, RZ, UR6 ;  /* 0x00000006ff0a7e24 */ /* 0x000fe4000f8e00ff */
[----:B------:R-:W-:Y:S02]  /*1370*/  IMAD.U32 R6, RZ, RZ, UR4 ;  /* 0x00000004ff067e24 */ /* 0x000fe4000f8e00ff */
[----:B------:R-:W-:-:S02]  /*1380*/  IMAD.U32 R7, RZ, RZ, UR5 ;  /* 0x00000005ff077e24 */ /* 0x000fc4000f8e00ff */
[----:B------:R-:W-:Y:S02]  /*1390*/  IMAD.U32 R11, RZ, RZ, UR7 ;  /* 0x00000007ff0b7e24 */ /* 0x000fe4000f8e00ff */
[----:B------:R-:W-:Y:S02]  /*13a0*/  IMAD.MOV.U32 R8, RZ, RZ, 0x1e1 ;  /* 0x000001e1ff087424 */ /* 0x000fe400078e00ff */
[----:B------:R-:W-:Y:S02]  /*13b0*/  IMAD.MOV.U32 R12, RZ, RZ, 0x1 ;  /* 0x00000001ff0c7424 */ /* 0x000fe400078e00ff */
[----:B0-----:R-:W-:-:S07]  /*13c0*/  IMAD.MOV.U32 R13, RZ, RZ, RZ ;  /* 0x000000ffff0d7224 */ /* 0x001fce00078e00ff */
[----:B------:R-:W-:-:S07]  /*13d0*/  LEPC R20, `(.L_x_17) ;  /* 0x000000001014794e */ /* 0x000fce0000000000 */
[----:B-1---5:R-:W-:Y:S05]  /*13e0*/  CALL.ABS.NOINC R14 ;  /* 0x000000000e007343 */ /* 0x022fea0003c00000 */
.L_x_17:
[----:B------:R-:W-:-:S04]  /*13f0*/  LOP3.LUT R0, R19, 0x1, RZ, 0xfc, !PT ;  /* 0x0000000113007812 */ /* 0x000fc800078efcff */
[----:B------:R-:W-:-:S13]  /*1400*/  ISETP.NE.AND P0, PT, R0, 0x3, PT ;  /* 0x000000030000780c */ /* 0x000fda0003f05270 */
[----:B------:R-:W-:Y:S05]  /*1410*/  @!P0 BRA `(.L_x_18) ;  /* 0x0000000000048947 */ /* 0x000fea0003800000 */
[----:B------:R-:W-:Y:S01]  /*1420*/  BPT.TRAP 0x1 ;  /* 0x000000040000795c */ /* 0x000fe20000300000 */
.L_x_18:
[----:B------:R-:W2:Y:S01]  /*1430*/  S2UR UR5, SR_CgaCtaId ;  /* 0x00000000000579c3 */ /* 0x000ea20000008800 */
[----:B------:R-:W-:Y:S01]  /*1440*/  UMOV UR4, 0x400 ;  /* 0x0000040000047882 */ /* 0x000fe20000000000 */
[----:B------:R-:W-:Y:S02]  /*1450*/  IMAD.U32 R0, RZ, RZ, UR38 ;  /* 0x00000026ff007e24 */ /* 0x000fe4000f8e00ff */
[----:B------:R-:W-:-:S03]  /*1460*/  IMAD.U32 R3, RZ, RZ, UR39 ;  /* 0x00000027ff037e24 */ /* 0x000fc6000f8e00ff */
[----:B------:R-:W-:Y:S01]  /*1470*/  SHF.L.U32 R0, R0, 0x1f, RZ ;  /* 0x0000001f00007819 */ /* 0x000fe200000006ff */
[----:B--2---:R-:W-:-:S06]  /*1480*/  ULEA UR4, UR5, UR4, 0x18 ;  /* 0x0000000405047291 */ /* 0x004fcc000f8ec03f */
[----:B------:R-:W-:-:S04]  /*1490*/  IMAD.U32 R6, RZ, RZ, UR4 ;  /* 0x00000004ff067e24 */ /* 0x000fc8000f8e00ff */
[----:B------:R-:W-:-:S04]  /*14a0*/  IMAD R3, R3, 0x8, R6 ;  /* 0x0000000803037824 */ /* 0x000fc800078e0206 */
[----:B------:R2:W3:Y:S01]  /*14b0*/  SYNCS.PHASECHK.TRANS64.TRYWAIT P1, [R3+URZ], R0 ;  /* 0x00000000030075a7 */ /* 0x0004e2000802017f */
[----:B------:R-:W-:Y:S05]  /*14c0*/  @!P0 BRA `(.L_x_19) ;  /* 0x0000000000048947 */ /* 0x000fea0003800000 */
[----:B------:R-:W-:Y:S01]  /*14d0*/  BPT.TRAP 0x1 ;  /* 0x000000040000795c */ /* 0x000fe20000300000 */
.L_x_19:
[----:B---3--:R-:W-:Y:S05]  /*14e0*/  @P1 BRA `(.L_x_20) ;  /* 0x0000000000081947 */ /* 0x008fea0003800000 */
[----:B------:R-:W3:Y:S02]  /*14f0*/  SYNCS.PHASECHK.TRANS64.TRYWAIT P1, [R3+URZ], R0 ;  /* 0x00000000030075a7 */ /* 0x000ee4000802017f */
[----:B---3--:R-:W-:Y:S05]  /*1500*/  @!P1 BRA `(.L_x_21) ;  /* 0x0000005800409947 */ /* 0x008fea0003800000 */
.L_x_20:
[----:B------:R-:W-:-:S04]  /*1510*/  UISETP.LT.AND UP0, UPT, UR40, 0x1, UPT ;  /* 0x000000012800788c */ /* 0x000fc8000bf01270 */
[----:B------:R-:W-:-:S06]  /*1520*/  USEL UR4, UR40, 0x1, UP0 ;  /* 0x0000000128047887 */ /* 0x000fcc0008000000 */
[----:B--23--:R-:W-:Y:S01]  /*1530*/  IMAD.U32 R0, RZ, RZ, UR4 ;  /* 0x00000004ff007e24 */ /* 0x00cfe2000f8e00ff */
[----:B------:R-:W-:Y:S05]  /*1540*/  WARPSYNC.ALL ;  /* 0x0000000000007948 */ /* 0x000fea0003800000 */
[----:B------:R-:W-:-:S04]  /*1550*/  IADD3 R0, -R0, UR40, RZ ;  /* 0x0000002800007c10 */ /* 0x000fc8000fffe1ff */
[----:B------:R-:W-:Y:S02]  /*1560*/  ISETP.GE.AND P1, PT, R0, 0x1, PT ;  /* 0x000000010000780c */ /* 0x000fe40003f26270 */
[----:B------:R-:W-:Y:S01]  /*1570*/  R2UR UR4, R6 ;  /* 0x00000000060472ca */ /* 0x000fe200000e0000 */
[----:B------:R-:W-:Y:S01]  /*1580*/  ULOP3.LUT UR41, UR41, 0x10000, URZ, 0xfc, !UPT ;  /* 0x0001000029297892 */ /* 0x000fe2000f8efc3f */
[----:B------:R-:W-:Y:S01]  /*1590*/  WARPGROUP.ARRIVE ;  /* 0x00000000000079c5 */ /* 0x000fe20000000000 */
[----:B------:R-:W-:Y:S01]  /*15a0*/  UMOV UR5, 0x80000020 ;  /* 0x8000002000057882 */ /* 0x000fe20000000000 */
[----:B------:R-:W-:-:S09]  /*15b0*/  UMOV UR7, 0x80000020 ;  /* 0x8000002000077882 */ /* 0x000fd20000000000 */
[----:B------:R-:W-:-:S04]  /*15c0*/  UIADD3 UR4, UR4, 0x8100, URZ ;  /* 0x0000810004047890 */ /* 0x000fc8000fffe03f */
[----:B------:R-:W-:-:S04]  /*15d0*/  USHF.R.U32.HI UR4, URZ, 0x4, UR4 ;  /* 0x000000043f047899 */ /* 0x000fc80008011604 */
[----:B------:R-:W-:-:S04]  /*15e0*/  ULOP3.LUT UR4, UR4, 0x3fff, URZ, 0xc0, !UPT ;  /* 0x00003fff04047892 */ /* 0x000fc8000f8ec03f */
[----:B------:R-:W-:Y:S02]  /*15f0*/  ULOP3.LUT UR9, UR4, 0x10000, URZ, 0xfc, !UPT ;  /* 0x0001000004097892 */ /* 0x000fe4000f8efc3f */
[----:B------:R-:W-:Y:S02]  /*1600*/  ULEA UR4, UR39, UR41, 0x9 ;  /* 0x0000002927047291 */ /* 0x000fe4000f8e483f */
[----:B------:R-:W-:-:S09]  /*1610*/  ULEA UR6, UR39, UR9, 0x9 ;  /* 0x0000000927067291 */ /* 0x000fd2000f8e483f */
[----:B------:R-:W-:Y:S01]  /*1620*/  IGMMA.64x128x32.S8.S8 R24, gdesc[UR4], RZ, !UPT, gsb0 ;  /* 0x03600000041879f1 */ /* 0x000fe2000c0410ff */
[----:B------:R-:W-:Y:S02]  /*1630*/  UIADD3 UR4, UR4, 0x2, URZ ;  /* 0x0000000204047890 */ /* 0x000fe4000fffe03f */
[----:B------:R-:W-:Y:S01]  /*1640*/  UIADD3 UR6, UR6, 0x2, URZ ;  /* 0x0000000206067890 */ /* 0x000fe2000fffe03f */
[----:B------:R-:W-:Y:S01]  /*1650*/  UMOV UR5, 0x80000020 ;  /* 0x8000002000057882 */ /* 0x000fe20000000000 */
[----:B------:R-:W-:Y:S01]  /*1660*/  UMOV UR7, 0x80000020 ;  /* 0x8000002000077882 */ /* 0x000fe20000000000 */
[----:B------:R-:W-:Y:S02]  /*1670*/  WARPGROUP.DEPBAR.LE gsb0, 0x0 ;  /* 0x00008000000079c5 */ /* 0x000fe40000010000 */
[----:B------:R-:W-:-:S06]  /*1680*/  WARPGROUP.ARRIVE ;  /* 0x00000000000079c5 */ /* 0x000fcc0000000000 */
[----:B------:R-:W-:Y:S03]  /*1690*/  IGMMA.64x128x32.S8.S8 R24, gdesc[UR4], R24, gsb0 ;  /* 0x03600000041879f1 */ /* 0x000fe60008041018 */
[----:B------:R-:W-:Y:S02]  /*16a0*/  WARPGROUP.DEPBAR.LE gsb0, 0x0 ;  /* 0x00008000000079c5 */ /* 0x000fe40000010000 */
[----:B------:R-:W-:Y:S05]  /*16b0*/  @!P1 BRA `(.L_x_22) ;  /* 0x0000000000e49947 */ /* 0x000fea0003800000 */
[----:B------:R-:W-:Y:S02]  /*16c0*/  UIADD3 UR4, UR39, 0x1, URZ ;  /* 0x0000000127047890 */ /* 0x000fe4000fffe03f */
[----:B------:R-:W-:Y:S02]  /*16d0*/  IMAD.U32 R3, RZ, RZ, UR39 ;  /* 0x00000027ff037e24 */ /* 0x000fe4000f8e00ff */
[----:B------:R-:W-:-:S04]  /*16e0*/  UISETP.NE.AND UP0, UPT, UR4, 0x4, UPT ;  /* 0x000000040400788c */ /* 0x000fc8000bf05270 */
[----:B------:R-:W-:Y:S02]  /*16f0*/  USEL UR5, URZ, 0x1, UP0 ;  /* 0x000000013f057887 */ /* 0x000fe40008000000 */
[----:B------:R-:W-:Y:S02]  /*1700*/  USEL UR8, UR4, URZ, UP0 ;  /* 0x0000003f04087287 */ /* 0x000fe40008000000 */
[----:B------:R-:W-:-:S06]  /*1710*/  ULOP3.LUT UR5, UR38, UR5, URZ, 0x3c, !UPT ;  /* 0x0000000526057292 */ /* 0x000fcc000f8e3c3f */
[----:B------:R-:W-:-:S07]  /*1720*/  IMAD.U32 R7, RZ, RZ, UR5 ;  /* 0x00000005ff077e24 */ /* 0x000fce000f8e00ff */
.L_x_29:
[----:B------:R-:W-:Y:S05]  /*1730*/  @!P0 BRA `(.L_x_23) ;  /* 0x0000000000048947 */ /* 0x000fea0003800000 */
[----:B------:R-:W-:Y:S01]  /*1740*/  BPT.TRAP 0x1 ;  /* 0x000000040000795c */ /* 0x000fe20000300000 */
.L_x_23:
[----:B------:R-:W2:Y:S01]  /*1750*/  S2UR UR5, SR_CgaCtaId ;  /* 0x00000000000579c3 */ /* 0x000ea20000008800 */
[----:B------:R-:W-:Y:S01]  /*1760*/  UMOV UR4, 0x400 ;  /* 0x0000040000047882 */ /* 0x000fe20000000000 */
[----:B01----:R-:W-:Y:S01]  /*1770*/  IMAD.U32 R5, RZ, RZ, UR8 ;  /* 0x00000008ff057e24 */ /* 0x003fe2000f8e00ff */
[----:B------:R-:W-:Y:S01]  /*1780*/  SHF.L.U32 R4, R7, 0x1f, RZ ;  /* 0x0000001f07047819 */ /* 0x000fe200000006ff */
[----:B--2---:R-:W-:-:S06]  /*1790*/  ULEA UR4, UR5, UR4, 0x18 ;  /* 0x0000000405047291 */ /* 0x004fcc000f8ec03f */
[----:B------:R-:W-:-:S04]  /*17a0*/  IMAD.U32 R6, RZ, RZ, UR4 ;  /* 0x00000004ff067e24 */ /* 0x000fc8000f8e00ff */
[----:B------:R-:W-:-:S04]  /*17b0*/  IMAD R5, R5, 0x8, R6 ;  /* 0x0000000805057824 */ /* 0x000fc800078e0206 */
[----:B------:R0:W1:Y:S01]  /*17c0*/  SYNCS.PHASECHK.TRANS64.TRYWAIT P1, [R5+URZ], R4 ;  /* 0x00000004050075a7 */ /* 0x000062000802017f */
[----:B------:R-:W-:Y:S05]  /*17d0*/  @!P0 BRA `(.L_x_24) ;  /* 0x0000000000048947 */ /* 0x000fea0003800000 */
[----:B------:R-:W-:Y:S01]  /*17e0*/  BPT.TRAP 0x1 ;  /* 0x000000040000795c */ /* 0x000fe20000300000 */
.L_x_24:
[----:B-1----:R-:W-:Y:S05]  /*17f0*/  @P1 BRA `(.L_x_25) ;  /* 0x0000000000081947 */ /* 0x002fea0003800000 */
[----:B------:R-:W1:Y:S02]  /*1800*/  SYNCS.PHASECHK.TRANS64.TRYWAIT P1, [R5+URZ], R4 ;  /* 0x00000004050075a7 */ /* 0x000e64000802017f */
[----:B-1----:R-:W-:Y:S05]  /*1810*/  @!P1 BRA `(.L_x_26) ;  /* 0x0000005400909947 */ /* 0x002fea0003800000 */
.L_x_25:
[----:B------:R-:W-:Y:S01]  /*1820*/  ULEA UR4, UR8, UR41, 0x9 ;  /* 0x0000002908047291 */ /* 0x000fe2000f8e483f */
[----:B------:R-:W-:Y:S01]  /*1830*/  WARPGROUP.ARRIVE ;  /* 0x00000000000079c5 */ /* 0x000fe20000000000 */
[----:B------:R-:W-:Y:S01]  /*1840*/  ULEA UR6, UR8, UR9, 0x9 ;  /* 0x0000000908067291 */ /* 0x000fe2000f8e483f */
[----:B------:R-:W-:Y:S01]  /*1850*/  UMOV UR5, 0x80000020 ;  /* 0x8000002000057882 */ /* 0x000fe20000000000 */
[----:B------:R-:W-:-:S07]  /*1860*/  UMOV UR7, 0x80000020 ;  /* 0x8000002000077882 */ /* 0x000fce0000000000 */
[----:B------:R-:W-:Y:S01]  /*1870*/  IGMMA.64x128x32.S8.S8 R24, gdesc[UR4], R24, gsb0 ;  /* 0x03600000041879f1 */ /* 0x000fe20008041018 */
        /* <DEDUP_REMOVED lines=9> */
[----:B------:R-:W-:Y:S01]  /*1910*/  BPT.TRAP 0x1 ;  /* 0x000000040000795c */ /* 0x000fe20000300000 */
.L_x_27:
[----:B------:R-:W-:-:S13]  /*1920*/  ISETP.NE.AND P1, PT, R23, RZ, PT ;  /* 0x000000ff1700720c */ /* 0x000fda0003f25270 */
[----:B01----:R-:W-:-:S04]  /*1930*/  @P1 IMAD R4, R3, 0x8, R6 ;  /* 0x0000000803041824 */ /* 0x003fc800078e0206 */
[----:B------:R-:W-:-:S05]  /*1940*/  @P1 VIADD R5, R4, 0x20 ;  /* 0x0000002004051836 */ /* 0x000fca0000000000 */
[----:B------:R-:W-:-:S04]  /*1950*/  @P1 PRMT R5, R22, 0x654, R5 ;  /* 0x0000065416051816 */ /* 0x000fc80000000005 */
[----:B------:R0:W-:Y:S01]  /*1960*/  @P1 SYNCS.ARRIVE.TRANS64.RED.A1T0 RZ, [R5+URZ], RZ ;  /* 0x000000ff05ff19a7 */ /* 0x0001e2000810043f */
[----:B------:R-:W-:-:S13]  /*1970*/  ISETP.GT.U32.AND P1, PT, R19, 0x1, PT ;  /* 0x000000011300780c */ /* 0x000fda0003f24070 */
[----:B0-----:R-:W-:Y:S05]  /*1980*/  @P1 BRA `(.L_x_28) ;  /* 0x0000000000041947 */ /* 0x001fea0003800000 */
[----:B------:R-:W-:Y:S01]  /*1990*/  BPT.TRAP 0x1 ;  /* 0x000000040000795c */ /* 0x000fe20000300000 */
.L_x_28:
[----:B------:R-:W-:Y:S01]  /*19a0*/  UIADD3 UR8, UR8, 0x1, URZ ;  /* 0x0000000108087890 */ /* 0x000fe2000fffe03f */
[C---:B------:R-:W-:Y:S01]  /*19b0*/  ISETP.GT.AND P2, PT, R0.reuse, 0x1, PT ;  /* 0x000000010000780c */ /* 0x040fe20003f44270 */
[----:B------:R-:W-:Y:S02]  /*19c0*/  VIADD R3, R3, 0x1 ;  /* 0x0000000103037836 */ /* 0x000fe40000000000 */
[----:B------:R-:W-:Y:S01]  /*19d0*/  UISETP.NE.AND UP0, UPT, UR8, 0x4, UPT ;  /* 0x000000040800788c */ /* 0x000fe2000bf05270 */
[----:B------:R-:W-:Y:S02]  /*19e0*/  VIADD R0, R0, 0xffffffff ;  /* 0xffffffff00007836 */ /* 0x000fe40000000000 */
[C---:B------:R-:W-:Y:S01]  /*19f0*/  ISETP.NE.AND P1, PT, R3.reuse, 0x4, PT ;  /* 0x000000040300780c */ /* 0x040fe20003f25270 */
[----:B------:R-:W-:Y:S02]  /*1a00*/  USEL UR4, URZ, 0x1, UP0 ;  /* 0x000000013f047887 */ /* 0x000fe40008000000 */
[----:B------:R-:W-:Y:S01]  /*1a10*/  USEL UR8, UR8, URZ, UP0 ;  /* 0x0000003f08087287 */ /* 0x000fe20008000000 */
[----:B------:R-:W-:-:S03]  /*1a20*/  SEL R3, R3, RZ, P1 ;  /* 0x000000ff03037207 */ /* 0x000fc60000800000 */
[----:B------:R-:W-:Y:S01]  /*1a30*/  LOP3.LUT R7, R7, UR4, RZ, 0x3c, !PT ;  /* 0x0000000407077c12 */ /* 0x000fe2000f8e3cff */
[----:B------:R-:W-:Y:S07]  /*1a40*/  @P2 BRA `(.L_x_29) ;  /* 0xfffffffc00382947 */ /* 0x000fee000383ffff */
.L_x_22:
[----:B------:R-:W2:Y:S02]  /*1a50*/  LDC R0, c[0x0][0x28c] ;  /* 0x0000a300ff007b82 */ /* 0x000ea40000000800 */
[----:B--2---:R-:W-:-:S13]  /*1a60*/  ISETP.GE.AND P1, PT, R0, 0x1, PT ;  /* 0x000000010000780c */ /* 0x004fda0003f26270 */
[----:B------:R-:W-:Y:S05]  /*1a70*/  @!P1 BRA `(.L_x_30) ;  /* 0x0000000000409947 */ /* 0x000fea0003800000 */
[----:B------:R-:W-:Y:S05]  /*1a80*/  @!P0 BRA `(.L_x_31) ;  /* 0x0000000000048947 */ /* 0x000fea0003800000 */
[----:B------:R-:W-:Y:S01]  /*1a90*/  BPT.TRAP 0x1 ;  /* 0x000000040000795c */ /* 0x000fe20000300000 */
.L_x_31:
[----:B------:R-:W-:Y:S01]  /*1aa0*/  ISETP.NE.AND P0, PT, R23, RZ, PT ;  /* 0x000000ff1700720c */ /* 0x000fe20003f05270 */
[----:B------:R-:W-:-:S12]  /*1ab0*/  UISETP.LT.AND UP1, UPT, UR40, 0x1, UPT ;  /* 0x000000012800788c */ /* 0x000fd8000bf21270 */
[----:B------:R-:W-:-:S05]  /*1ac0*/  VOTEU.ANY UP0, P0 ;  /* 0x00000000003f7886 */ /* 0x000fca0000000100 */
[----:B------:R-:W-:-:S04]  /*1ad0*/  @UP0 USEL UR4, UR40, 0x1, UP1 ;  /* 0x0000000128040887 */ /* 0x000fc80008800000 */
[----:B------:R-:W-:-:S06]  /*1ae0*/  @UP0 UIADD3 UR4, UR39, UR40, -UR4 ;  /* 0x0000002827040290 */ /* 0x000fcc000fffe804 */
[----:B------:R-:W-:-:S04]  /*1af0*/  IMAD.U32 R0, RZ, RZ, UR4 ;  /* 0x00000004ff007e24 */ /* 0x000fc8000f8e00ff */
[----:B------:R-:W-:-:S05]  /*1b00*/  @P0 IMAD.SHL.U32 R0, R0, 0x8, RZ ;  /* 0x0000000800000824 */ /* 0x000fca00078e00ff */
[----:B------:R-:W-:-:S04]  /*1b10*/  @P0 LOP3.LUT R0, R0, 0x18, RZ, 0xc0, !PT ;  /* 0x0000001800000812 */ /* 0x000fc800078ec0ff */
[----:B------:R-:W-:-:S04]  /*1b20*/  @P0 IADD3 R3, R6, 0x20, R0 ;  /* 0x0000002006030810 */ /* 0x000fc80007ffe000 */
[----:B------:R-:W-:-:S04]  /*1b30*/  @P0 PRMT R3, R22, 0x654, R3 ;  /* 0x0000065416030816 */ /* 0x000fc80000000003 */
[----:B------:R2:W-:Y:S01]  /*1b40*/  @P0 SYNCS.ARRIVE.TRANS64.RED.A1T0 RZ, [R3+URZ], RZ ;  /* 0x000000ff03ff09a7 */ /* 0x0005e2000810043f */
[----:B------:R-:W-:-:S13]  /*1b50*/  ISETP.GT.U32.AND P0, PT, R19, 0x1, PT ;  /* 0x000000011300780c */ /* 0x000fda0003f04070 */
[----:B--2---:R-:W-:Y:S05]  /*1b60*/  @P0 BRA `(.L_x_30) ;  /* 0x0000000000040947 */ /* 0x004fea0003800000 */
[----:B------:R-:W-:Y:S01]  /*1b70*/  BPT.TRAP 0x1 ;  /* 0x000000040000795c */ /* 0x000fe20000300000 */
.L_x_30:
[----:B------:R-:W2:Y:S01]  /*1b80*/  LDC R7, c[0x0][0x288] ;  /* 0x0000a200ff077b82 */ /* 0x000ea20000000800 */
[--C-:B------:R-:W-:Y:S01]  /*1b90*/  SHF.R.U32.HI R0, RZ, 0x2, R18.reuse ;  /* 0x00000002ff007819 */ /* 0x100fe20000011612 */
[----:B------:R-:W-:Y:S01]  /*1ba0*/  UIADD3 UR39, UR40, UR39, URZ ;  /* 0x0000002728277290 */ /* 0x000fe2000fffe03f */
[----:B01----:R-:W-:Y:S01]  /*1bb0*/  SHF.R.U32.HI R5, RZ, 0x7, R18 ;  /* 0x00000007ff057819 */ /* 0x003fe20000011612 */
[----:B------:R-:W-:Y:S01]  /*1bc0*/  IMAD.SHL.U32 R93, R93, 0x80, RZ ;  /* 0x000000805d5d7824 */ /* 0x000fe200078e00ff */
[----:B------:R-:W-:Y:S01]  /*1bd0*/  LOP3.LUT R3, R0, 0x7, RZ, 0xc0, !PT ;  /* 0x0000000700037812 */ /* 0x000fe200078ec0ff */
[----:B------:R-:W-:Y:S01]  /*1be0*/  USHF.R.U32.HI UR4, URZ, 0x2, UR39 ;  /* 0x000000023f047899 */ /* 0x000fe20008011627 */
[C---:B------:R-:W-:Y:S01]  /*1bf0*/  LOP3.LUT R4, R18.reuse, 0x60, RZ, 0xc0, !PT ;  /* 0x0000006012047812 */ /* 0x040fe200078ec0ff */
[----:B------:R-:W-:Y:S01]  /*1c00*/  IMAD.SHL.U32 R8, R18, 0x2, RZ ;  /* 0x0000000212087824 */ /* 0x000fe200078e00ff */
[----:B------:R-:W-:Y:S01]  /*1c10*/  LOP3.LUT R0, R5, 0x1, RZ, 0xc0, !PT ;  /* 0x0000000105007812 */ /* 0x000fe200078ec0ff */
[----:B------:R-:W-:Y:S01]  /*1c20*/  ULOP3.LUT UR4, UR4, 0x1, URZ, 0xc0, !UPT ;  /* 0x0000000104047892 */ /* 0x000fe2000f8ec03f */
[----:B------:R-:W-:Y:S01]  /*1c30*/  SHF.R.U32.HI R6, RZ, 0x1, R4 ;  /* 0x00000001ff067819 */ /* 0x000fe20000011604 */
[----:B------:R-:W-:Y:S01]  /*1c40*/  ULDC UR8, c[0x0][0x284] ;  /* 0x0000a10000087ab9 */ /* 0x000fe20000000800 */
[----:B------:R-:W-:Y:S01]  /*1c50*/  UISETP.GT.U32.AND UP1, UPT, UR39, 0x3, UPT ;  /* 0x000000032700788c */ /* 0x000fe2000bf24070 */
[----:B------:R-:W-:Y:S01]  /*1c60*/  IMAD.SHL.U32 R4, R0, 0x40, RZ ;  /* 0x0000004000047824 */ /* 0x000fe200078e00ff */
[----:B------:R-:W-:Y:S01]  /*1c70*/  IADD3 R5, RZ, -R6, -R3 ;  /* 0x80000006ff057210 */ /* 0x000fe20007ffe803 */
[----:B------:R-:W-:Y:S01]  /*1c80*/  UISETP.NE.U32.AND UP0, UPT, UR4, 0x1, UPT ;  /* 0x000000010400788c */ /* 0x000fe2000bf05070 */
[----:B------:R-:W-:Y:S01]  /*1c90*/  SHF.R.S32.HI R14, RZ, 0x1f, R91 ;  /* 0x0000001fff0e7819 */ /* 0x000fe2000001145b */
[----:B------:R-:W-:Y:S01]  /*1ca0*/  ULDC.64 UR6, c[0x0][0x5d0] ;  /* 0x0001740000067ab9 */ /* 0x000fe20000000a00 */
[----:B------:R-:W-:Y:S01]  /*1cb0*/  LOP3.LUT R3, R4, 0x40, R3, 0xe2, !PT ;  /* 0x0000004004037812 */ /* 0x000fe200078ee203 */
[----:B------:R-:W-:Y:S01]  /*1cc0*/  UISETP.LT.U32.AND UP1, UPT, UR40, 0x4, UP1 ;  /* 0x000000042800788c */ /* 0x000fe20008f21070 */
[----:B------:R-:W-:Y:S01]  /*1cd0*/  LOP3.LUT R4, R18, 0x3, RZ, 0xc0, !PT ;  /* 0x0000000312047812 */ /* 0x000fe200078ec0ff */
[----:B------:R-:W-:Y:S01]  /*1ce0*/  UISETP.GT.U32.AND UP0, UPT, UR40, 0x3, !UP0 ;  /* 0x000000032800788c */ /* 0x000fe2000c704070 */
[C---:B------:R-:W-:Y:S01]  /*1cf0*/  LOP3.LUT R8, R93.reuse, 0x6, R8, 0xf8, !PT ;  /* 0x000000065d087812 */ /* 0x040fe200078ef808 */
[----:B------:R-:W-:Y:S01]  /*1d00*/  IMAD R0, R0, -0x40, R5 ;  /* 0xffffffc000007824 */ /* 0x000fe200078e0205 */
[----:B--2---:R-:W-:Y:S01]  /*1d10*/  ISETP.GE.AND P0, PT, R93, R7, PT ;  /* 0x000000075d00720c */ /* 0x004fe20003f06270 */
[----:B------:R-:W-:Y:S01]  /*1d20*/  IMAD R12, R4, -0x2, R7 ;  /* 0xfffffffe040c7824 */ /* 0x000fe200078e0207 */
[----:B------:R-:W-:Y:S01]  /*1d30*/  SHF.R.S32.HI R9, RZ, 0x1f, R8 ;  /* 0x0000001fff097819 */ /* 0x000fe20000011408 */
[----:B------:R-:W-:Y:S01]  /*1d40*/  IMAD.SHL.U32 R7, R92, 0x80, RZ ;  /* 0x000000805c077824 */ /* 0x000fe200078e00ff */
[----:B------:R-:W-:Y:S01]  /*1d50*/  USEL UR5, URZ, 0x1, !UP1 ;  /* 0x000000013f057887 */ /* 0x000fe2000c800000 */
[----:B------:R-:W-:Y:S01]  /*1d60*/  IMAD R4, R14, UR6, RZ ;  /* 0x000000060e047c24 */ /* 0x000fe2000f8e02ff */
[----:B------:R-:W-:Y:S01]  /*1d70*/  USEL UR4, URZ, 0x1, !UP0 ;  /* 0x000000013f047887 */ /* 0x000fe2000c000000 */
[----:B------:R-:W-:Y:S01]  /*1d80*/  IMAD.WIDE R10, R92, 0x80, RZ ;  /* 0x000000805c0a7825 */ /* 0x000fe200078e02ff */
[C---:B------:R-:W-:Y:S01]  /*1d90*/  ISETP.GE.OR P0, PT, R7.reuse, UR8, P0 ;  /* 0x0000000807007c0c */ /* 0x040fe20008706670 */
[----:B------:R-:W-:Y:S01]  /*1da0*/  ULOP3.LUT UR39, UR39, 0x3, URZ, 0xc0, !UPT ;  /* 0x0000000327277892 */ /* 0x000fe2000f8ec03f */
[----:B------:R-:W-:Y:S01]  /*1db0*/  IADD3 R96, -R7, UR8, R0 ;  /* 0x0000000807607c10 */ /* 0x000fe2000fffe100 */
[C---:B------:R-:W-:Y:S01]  /*1dc0*/  IMAD R13, R91.reuse, UR7, R4 ;  /* 0x000000075b0d7c24 */ /* 0x040fe2000f8e0204 */
[----:B------:R-:W-:Y:S01]  /*1dd0*/  ULOP3.LUT UR38, UR4, UR38, UR5, 0x96, !UPT ;  /* 0x0000002604267292 */ /* 0x000fe2000f8e9605 */
[----:B------:R-:W-:Y:S01]  /*1de0*/  IMAD.WIDE.U32 R4, R91, UR6, R8 ;  /* 0x000000065b047c25 */ /* 0x000fe2000f8e0008 */
[----:B------:R-:W-:-:S03]  /*1df0*/  LOP3.LUT R21, R10, R3, R6, 0xfe, !PT ;  /* 0x000000030a157212 */ /* 0x000fc600078efe06 */
[----:B------:R-:W-:Y:S02]  /*1e00*/  IMAD.IADD R5, R5, 0x1, R13 ;  /* 0x0000000105057824 */ /* 0x000fe400078e020d */
[----:B------:R-:W-:Y:S02]  /*1e10*/  IMAD.IADD R3, R12, 0x1, -R93 ;  /* 0x000000010c037824 */ /* 0x000fe400078e0a5d */
[----:B------:R-:W-:Y:S01]  /*1e20*/  IMAD.MOV.U32 R0, RZ, RZ, -0x1 ;  /* 0xffffffffff007424 */ /* 0x000fe200078e00ff */
[----:B------:R-:W-:Y:S06]  /*1e30*/  @P0 BRA `(.L_x_32) ;  /* 0x0000003000a00947 */ /* 0x000fec0003800000 */
[----:B------:R-:W0:Y:S01]  /*1e40*/  LDC.64 R12, c[0x0][0x5c8] ;  /* 0x00017200ff0c7b82 */ /* 0x000e220000000a00 */
[----:B------:R-:W-:Y:S01]  /*1e50*/  ULDC.64 UR4, c[0x0][0x5c0] ;  /* 0x0001700000047ab9 */ /* 0x000fe20000000a00 */
[----:B------:R-:W-:Y:S01]  /*1e60*/  BSSY B0, `(.L_x_32) ;  /* 0x0000325000007945 */ /* 0x000fe20003800000 */
[-C--:B0-----:R-:W-:Y:S02]  /*1e70*/  IMAD R6, R11, R12.reuse, RZ ;  /* 0x0000000c0b067224 */ /* 0x081fe400078e02ff */
[----:B------:R-:W-:-:S04]  /*1e80*/  IMAD.WIDE.U32 R4, R21, R12, R4 ;  /* 0x0000000c15047225 */ /* 0x000fc800078e0004 */
[----:B------:R-:W-:Y:S01]  /*1e90*/  IMAD R7, R21, R13, R6 ;  /* 0x0000000d15077224 */ /* 0x000fe200078e0206 */
[----:B------:R-:W-:-:S03]  /*1ea0*/  IADD3 R4, P0, R4, UR4, RZ ;  /* 0x0000000404047c10 */ /* 0x000fc6000ff1e0ff */
[----:B------:R-:W-:Y:S01]  /*1eb0*/  IMAD.IADD R7, R5, 0x1, R7 ;  /* 0x0000000105077824 */ /* 0x000fe200078e0207 */
[----:B------:R-:W-:-:S04]  /*1ec0*/  LEA R6, P1, R12, R4, 0x3 ;  /* 0x000000040c067211 */ /* 0x000fc800078218ff */
[----:B------:R-:W-:Y:S02]  /*1ed0*/  IADD3.X R5, R7, UR5, RZ, P0, !PT ;  /* 0x0000000507057c10 */ /* 0x000fe400087fe4ff */
[----:B-----5:R-:W-:Y:S02]  /*1ee0*/  ISETP.NE.AND P0, PT, R89, RZ, PT ;  /* 0x000000ff5900720c */ /* 0x020fe40003f05270 */
[----:B------:R-:W-:-:S11]  /*1ef0*/  LEA.HI.X R7, R12, R5, R13, 0x3, P1 ;  /* 0x000000050c077211 */ /* 0x000fd600008f1c0d */
[----:B------:R-:W-:Y:S05]  /*1f00*/  @!P0 BRA `(.L_x_33) ;  /* 0x0000002400608947 */ /* 0x000fea0003800000 */
[----:B------:R-:W0:Y:S01]  /*1f10*/  LDC.64 R92, c[0x0][0x5b0] ;  /* 0x00016c00ff5c7b82 */ /* 0x000e220000000a00 */
[----:B------:R-:W-:Y:S01]  /*1f20*/  ULDC.64 UR4, c[0x0][0x5b8] ;  /* 0x00016e0000047ab9 */ /* 0x000fe20000000a00 */
[----:B------:R-:W-:Y:S01]  /*1f30*/  ISETP.GE.AND P1, PT, R96, 0x1, PT ;  /* 0x000000016000780c */ /* 0x000fe20003f26270 */
[----:B------:R-:W-:Y:S01]  /*1f40*/  IMAD R10, R14, UR4, RZ ;  /* 0x000000040e0a7c24 */ /* 0x000fe2000f8e02ff */
[----:B------:R-:W-:Y:S01]  /*1f50*/  BSSY B1, `(.L_x_34) ;  /* 0x000000e000017945 */ /* 0x000fe20003800000 */
[----:B------:R-:W-:Y:S01]  /*1f60*/  IMAD.WIDE.U32 R14, R91, UR4, R8 ;  /* 0x000000045b0e7c25 */ /* 0x000fe2000f8e0008 */
[----:B------:R-:W-:Y:S02]  /*1f70*/  ISETP.LT.OR P5, PT, R3, 0x1, !P1 ;  /* 0x000000010300780c */ /* 0x000fe40004fa1670 */
[----:B------:R-:W1:Y:S01]  /*1f80*/  LDC.64 R94, c[0x0][0x5a8] ;  /* 0x00016a00ff5e7b82 */ /* 0x000e620000000a00 */
[----:B------:R-:W-:Y:S02]  /*1f90*/  IMAD R13, R91, UR5, R10 ;  /* 0x000000055b0d7c24 */ /* 0x000fe4000f8e020a */
[----:B------:R-:W-:-:S02]  /*1fa0*/  IMAD.MOV.U32 R12, RZ, RZ, R14 ;  /* 0x000000ffff0c7224 */ /* 0x000fc400078e000e */
[----:B------:R-:W-:Y:S02]  /*1fb0*/  IMAD.IADD R13, R15, 0x1, R13 ;  /* 0x000000010f0d7824 */ /* 0x000fe400078e020d */
[-C--:B0-----:R-:W-:Y:S02]  /*1fc0*/  IMAD R10, R11, R92.reuse, RZ ;  /* 0x0000005c0b0a7224 */ /* 0x081fe400078e02ff */
[----:B------:R-:W-:-:S04]  /*1fd0*/  IMAD.WIDE.U32 R8, R21, R92, R12 ;  /* 0x0000005c15087225 */ /* 0x000fc800078e000c */
[----:B------:R-:W-:Y:S01]  /*1fe0*/  IMAD R91, R21, R93, R10 ;  /* 0x0000005d155b7224 */ /* 0x000fe200078e020a */
[----:B-1----:R-:W-:-:S04]  /*1ff0*/  IADD3 R8, P0, R8, R94, RZ ;  /* 0x0000005e08087210 */ /* 0x002fc80007f1e0ff */
[----:B------:R-:W-:Y:S01]  /*2000*/  IADD3.X R9, R95, R9, R91, P0, !PT ;  /* 0x000000095f097210 */ /* 0x000fe200007fe45b */
[----:B------:R-:W-:Y:S08]  /*2010*/  @P5 BRA `(.L_x_35) ;  /* 0x0000000000045947 */ /* 0x000ff00003800000 */
[----:B------:R0:W5:Y:S02]  /*2020*/  LDG.E.U8 R90, desc[UR36][R8.64] ;  /* 0x00000024085a7981 */ /* 0x000164000c1e1100 */
.L_x_35:
[----:B------:R-:W-:Y:S05]  /*2030*/  BSYNC B1 ;  /* 0x0000000000017941 */ /* 0x000fea0003800000 */
.L_x_34:
[----:B-----5:R-:W-:Y:S01]  /*2040*/  LOP3.LUT R15, R90, 0xffff, RZ, 0xc0, !PT ;  /* 0x0000ffff5a0f7812 */ /* 0x020fe200078ec0ff */
[C---:B------:R-:W-:Y:S01]  /*2050*/  IMAD.SHL.U32 R10, R92.reuse, 0x8, RZ ;  /* 0x000000085c0a7824 */ /* 0x040fe200078e00ff */
[----:B------:R-:W-:Y:S01]  /*2060*/  SHF.L.U64.HI R11, R92, 0x3, R93 ;  /* 0x000000035c0b7819 */ /* 0x000fe2000001025d */
[----:B------:R-:W-:Y:S01]  /*2070*/  BSSY B1, `(.L_x_36) ;  /* 0x000000e000017945 */ /* 0x000fe20003800000 */
[----:B------:R-:W-:Y:S02]  /*2080*/  PRMT R20, R15, 0x8880, RZ ;  /* 0x000088800f147816 */ /* 0x000fe400000000ff */
[----:B------:R-:W-:Y:S01]  /*2090*/  ISETP.LT.OR P2, PT, R3, 0x2, !P1 ;  /* 0x000000020300780c */ /* 0x000fe20004f41670 */
[----:B------:R-:W-:Y:S01]  /*20a0*/  IMAD.WIDE.U32 R10, R21, R92, R10 ;  /* 0x0000005c150a7225 */ /* 0x000fe200078e000a */
[----:B------:R-:W-:-:S03]  /*20b0*/  ISETP.GE.AND P0, PT, R96, 0x9, PT ;  /* 0x000000096000780c */ /* 0x000fc60003f06270 */
[----:B------:R-:W-:Y:S01]  /*20c0*/  IMAD R15, R20, R89, RZ ;  /* 0x00000059140f7224 */ /* 0x000fe200078e02ff */
[----:B------:R-:W-:Y:S01]  /*20d0*/  IADD3 R10, P3, P4, R14, R94, R10 ;  /* 0x0000005e0e0a7210 */ /* 0x000fe20007c7e00a */
[----:B------:R-:W-:Y:S02]  /*20e0*/  IMAD.IADD R20, R91, 0x1, R11 ;  /* 0x000000015b147824 */ /* 0x000fe400078e020b */
[----:B------:R-:W-:-:S05]  /*20f0*/  @!P5 IMAD R21, R24, R88, R15 ;  /* 0x000000581815d224 */ /* 0x000fca00078e020f */
[----:B------:R1:W-:Y:S01]  /*2100*/  @!P5 STG.E.U8 desc[UR36][R4.64], R21 ;  /* 0x000000150400d986 */ /* 0x0003e2000c101124 */
[----:B------:R-:W-:Y:S05]  /*2110*/  @P2 BRA `(.L_x_37) ;  /* 0x00000000000c2947 */ /* 0x000fea0003800000 */
[----:B------:R-:W2:Y:S02]  /*2120*/  LDG.E.U8 R90, desc[UR36][R8.64+0x1] ;  /* 0x00000124085a7981 */ /* 0x000ea4000c1e1100 */
[----:B--2---:R-:W-:-:S05]  /*2130*/  PRMT R14, R90, 0x8880, RZ ;  /* 0x000088805a0e7816 */ /* 0x004fca00000000ff */
[----:B------:R-:W-:-:S07]  /*2140*/  IMAD R15, R14, R89, RZ ;  /* 0x000000590e0f7224 */ /* 0x000fce00078e02ff */
.L_x_37:
[----:B------:R-:W-:Y:S05]  /*2150*/  BSYNC B1 ;  /* 0x0000000000017941 */ /* 0x000fea0003800000 */
.L_x_36:
[----:B------:R-:W-:Y:S01]  /*2160*/  ISETP.LT.OR P5, PT, R3, 0x1, !P0 ;  /* 0x000000010300780c */ /* 0x000fe200047a1670 */
[----:B------:R-:W-:Y:S01]  /*2170*/  @!P2 IMAD R25, R25, R88, R15 ;  /* 0x000000581919a224 */ /* 0x000fe200078e020f */
[----:B------:R-:W-:Y:S01]  /*2180*/  BSSY B1, `(.L_x_38) ;  /* 0x000000a000017945 */ /* 0x000fe20003800000 */
[----:B------:R-:W-:Y:S02]  /*2190*/  IADD3.X R11, R13, R95, R20, P3, P4 ;  /* 0x0000005f0d0b7210 */ /* 0x000fe40001fe8414 */
[C---:B------:R-:W-:Y:S01]  /*21a0*/  ISETP.LT.OR P3, PT, R3.reuse, 0x2, !P0 ;  /* 0x000000020300780c */ /* 0x040fe20004761670 */
[----:B------:R2:W-:Y:S01]  /*21b0*/  @!P2 STG.E.U8 desc[UR36][R4.64+0x1], R25 ;  /* 0x000001190400a986 */ /* 0x0005e2000c101124 */
[C---:B------:R-:W-:Y:S02]  /*21c0*/  ISETP.LT.OR P4, PT, R3.reuse, 0x9, !P1 ;  /* 0x000000090300780c */ /* 0x040fe40004f81670 */
[----:B------:R-:W-:-:S04]  /*21d0*/  ISETP.LT.OR P2, PT, R3, 0xa, !P1 ;  /* 0x0000000a0300780c */ /* 0x000fc80004f41670 */
[----:B------:R-:W-:Y:S09]  /*21e0*/  @P5 BRA `(.L_x_39) ;  /* 0x00000000000c5947 */ /* 0x000ff20003800000 */
[----:B------:R-:W3:Y:S02]  /*21f0*/  LDG.E.U8 R90, desc[UR36][R10.64] ;  /* 0x000000240a5a7981 */ /* 0x000ee4000c1e1100 */
[----:B---3--:R-:W-:-:S05]  /*2200*/  PRMT R12, R90, 0x8880, RZ ;  /* 0x000088805a0c7816 */ /* 0x008fca00000000ff */
[----:B------:R-:W-:-:S07]  /*2210*/  IMAD R15, R12, R89, RZ ;  /* 0x000000590c0f7224 */ /* 0x000fce00078e02ff */
.L_x_39:
[----:B------:R-:W-:Y:S05]  /*2220*/  BSYNC B1 ;  /* 0x0000000000017941 */ /* 0x000fea0003800000 */
.L_x_38:
[----:B------:R-:W-:Y:S01]  /*2230*/  @!P5 IMAD R13, R26, R88, R15 ;  /* 0x000000581a0dd224 */ /* 0x000fe200078e020f */
[----:B------:R-:W-:Y:S04]  /*2240*/  BSSY B1, `(.L_x_40) ;  /* 0x0000006000017945 */ /* 0x000fe80003800000 */
[----:B------:R3:W-:Y:S01]  /*2250*/  @!P5 STG.E.U8 desc[UR36][R6.64], R13 ;  /* 0x0000000d0600d986 */ /* 0x0007e2000c101124 */
[----:B------:R-:W-:Y:S05]  /*2260*/  @P3 BRA `(.L_x_41) ;  /* 0x00000000000c3947 */ /* 0x000fea0003800000 */
[----:B------:R-:W4:Y:S02]  /*2270*/  LDG.E.U8 R90, desc[UR36][R10.64+0x1] ;  /* 0x000001240a5a7981 */ /* 0x000f24000c1e1100 */
[----:B----4-:R-:W-:-:S05]  /*2280*/  PRMT R12, R90, 0x8880, RZ ;  /* 0x000088805a0c7816 */ /* 0x010fca00000000ff */
[----:B------:R-:W-:-:S07]  /*2290*/  IMAD R15, R12, R89, RZ ;  /* 0x000000590c0f7224 */ /* 0x000fce00078e02ff */
.L_x_41:
[----:B------:R-:W-:Y:S05]  /*22a0*/  BSYNC B1 ;  /* 0x0000000000017941 */ /* 0x000fea0003800000 */
.L_x_40:
[----:B------:R-:W-:Y:S01]  /*22b0*/  @!P3 IMAD R27, R27, R88, R15 ;  /* 0x000000581b1bb224 */ /* 0x000fe200078e020f */
[----:B------:R-:W-:Y:S04]  /*22c0*/  BSSY B1, `(.L_x_42) ;  /* 0x0000006000017945 */ /* 0x000fe80003800000 */
[----:B------:R4:W-:Y:S01]  /*22d0*/  @!P3 STG.E.U8 desc[UR36][R6.64+0x1], R27 ;  /* 0x0000011b0600b986 */ /* 0x0009e2000c101124 */
[----:B------:R-:W-:Y:S05]  /*22e0*/  @P4 BRA `(.L_x_43) ;  /* 0x00000000000c4947 */ /* 0x000fea0003800000 */
[----:B------:R-:W5:Y:S02]  /*22f0*/  LDG.E.U8 R90, desc[UR36][R8.64+0x8] ;  /* 0x00000824085a7981 */ /* 0x000f64000c1e1100 */
[----:B-----5:R-:W-:-:S05]  /*2300*/  PRMT R12, R90, 0x8880, RZ ;  /* 0x000088805a0c7816 */ /* 0x020fca00000000ff */
[----:B------:R-:W-:-:S07]  /*2310*/  IMAD R15, R12, R89, RZ ;  /* 0x000000590c0f7224 */ /* 0x000fce00078e02ff */
.L_x_43:
[----:B------:R-:W-:Y:S05]  /*2320*/  BSYNC B1 ;  /* 0x0000000000017941 */ /* 0x000fea0003800000 */
.L_x_42:
[----:B---3--:R-:W-:Y:S01]  /*2330*/  @!P4 IMAD R13, R28, R88, R15 ;  /* 0x000000581c0dc224 */ /* 0x008fe200078e020f */
[----:B------:R-:W-:Y:S04]  /*2340*/  BSSY B1, `(.L_x_44) ;  /* 0x0000006000017945 */ /* 0x000fe80003800000 */
[----:B------:R3:W-:Y:S01]  /*2350*/  @!P4 STG.E.U8 desc[UR36][R4.64+0x8], R13 ;  /* 0x0000080d0400c986 */ /* 0x0007e2000c101124 */
[----:B------:R-:W-:Y:S05]  /*2360*/  @P2 BRA `(.L_x_45) ;  /* 0x00000000000c2947 */ /* 0x000fea0003800000 */
[----:B------:R-:W5:Y:S02]  /*2370*/  LDG.E.U8 R90, desc[UR36][R8.64+0x9] ;  /* 0x00000924085a7981 */ /* 0x000f64000c1e1100 */
[----:B-----5:R-:W-:-:S05]  /*2380*/  PRMT R12, R90, 0x8880, RZ ;  /* 0x000088805a0c7816 */ /* 0x020fca00000000ff */
[----:B------:R-:W-:-:S07]  /*2390*/  IMAD R15, R12, R89, RZ ;  /* 0x000000590c0f7224 */ /* 0x000fce00078e02ff */
.L_x_45:
[----:B------:R-:W-:Y:S05]  /*23a0*/  BSYNC B1 ;  /* 0x0000000000017941 */ /* 0x000fea0003800000 */
.L_x_44:
[----:B------:R-:W-:Y:S01]  /*23b0*/  ISETP.LT.OR P4, PT, R3, 0x9, !P0 ;  /* 0x000000090300780c */ /* 0x000fe20004781670 */
[----:B------:R-:W-:Y:S01]  /*23c0*/  @!P2 IMAD R29, R29, R88, R15 ;  /* 0x000000581d1da224 */ /* 0x000fe200078e020f */
[----:B------:R-:W-:Y:S01]  /*23d0*/  BSSY B1, `(.L_x_46) ;  /* 0x0000009000017945 */ /* 0x000fe20003800000 */
[C---:B------:R-:W-:Y:S02]  /*23e0*/  ISETP.LT.OR P3, PT, R3.reuse, 0xa, !P0 ;  /* 0x0000000a0300780c */ /* 0x040fe40004761670 */
[C---:B------:R-:W-:Y:S01]  /*23f0*/  ISETP.LT.OR P5, PT, R3.reuse, 0x11, !P1 ;  /* 0x000000110300780c */ /* 0x040fe20004fa1670 */
[----:B------:R0:W-:Y:S01]  /*2400*/  @!P2 STG.E.U8 desc[UR36][R4.64+0x9], R29 ;  /* 0x0000091d0400a986 */ /* 0x0001e2000c101124 */
[----:B------:R-:W-:-:S06]  /*2410*/  ISETP.LT.OR P2, PT, R3, 0x12, !P1 ;  /* 0x000000120300780c */ /* 0x000fcc0004f41670 */
[----:B------:R-:W-:Y:S07]  /*2420*/  @P4 BRA `(.L_x_47) ;  /* 0x00000000000c4947 */ /* 0x000fee0003800000 */
[----:B------:R-:W5:Y:S02]  /*2430*/  LDG.E.U8 R90, desc[UR36][R10.64+0x8] ;  /* 0x000008240a5a7981 */ /* 0x000f64000c1e1100 */
[----:B-----5:R-:W-:-:S05]  /*2440*/  PRMT R12, R90, 0x8880, RZ ;  /* 0x000088805a0c7816 */ /* 0x020fca00000000ff */
[----:B------:R-:W-:-:S07]  /*2450*/  IMAD R15, R12, R89, RZ ;  /* 0x000000590c0f7224 */ /* 0x000fce00078e02ff */
.L_x_47:
[----:B------:R-:W-:Y:S05]  /*2460*/  BSYNC B1 ;  /* 0x0000000000017941 */ /* 0x000fea0003800000 */
.L_x_46:
[----:B---3--:R-:W-:Y:S01]  /*2470*/  @!P4 IMAD R13, R30, R88, R15 ;  /* 0x000000581e0dc224 */ /* 0x008fe200078e020f */
[----:B------:R-:W-:Y:S04]  /*2480*/  BSSY B1, `(.L_x_48) ;  /* 0x0000006000017945 */ /* 0x000fe80003800000 */
[----:B------:R3:W-:Y:S01]  /*2490*/  @!P4 STG.E.U8 desc[UR36][R6.64+0x8], R13 ;  /* 0x0000080d0600c986 */ /* 0x0007e2000c101124 */
[----:B------:R-:W-:Y:S05]  /*24a0*/  @P3 BRA `(.L_x_49) ;  /* 0x00000000000c3947 */ /* 0x000fea0003800000 */
[----:B------:R-:W5:Y:S02]  /*24b0*/  LDG.E.U8 R90, desc[UR36][R10.64+0x9] ;  /* 0x000009240a5a7981 */ /* 0x000f64000c1e1100 */
[----:B-----5:R-:W-:-:S05]  /*24c0*/  PRMT R12, R90, 0x8880, RZ ;  /* 0x000088805a0c7816 */ /* 0x020fca00000000ff */
[----:B------:R-:W-:-:S07]  /*24d0*/  IMAD R15, R12, R89, RZ ;  /* 0x000000590c0f7224 */ /* 0x000fce00078e02ff */
.L_x_49:
[----:B------:R-:W-:Y:S05]  /*24e0*/  BSYNC B1 ;  /* 0x0000000000017941 */ /* 0x000fea0003800000 */
.L_x_48:
[----:B------:R-:W-:Y:S01]  /*24f0*/  @!P3 IMAD R31, R31, R88, R15 ;  /* 0x000000581f1fb224 */ /* 0x000fe200078e020f */
[----:B------:R-:W-:Y:S04]  /*2500*/  BSSY B1, `(.L_x_50) ;  /* 0x0000006000017945 */ /* 0x000fe80003800000 */
[----:B------:R0:W-:Y:S01]  /*2510*/  @!P3 STG.E.U8 desc[UR36][R6.64+0x9], R31 ;  /* 0x0000091f0600b986 */ /* 0x0001e2000c101124 */
[----:B------:R-:W-:Y:S05]  /*2520*/  @P5 BRA `(.L_x_51) ;  /* 0x00000000000c5947 */ /* 0x000fea0003800000 */
[----:B------:R-:W5:Y:S02]  /*2530*/  LDG.E.U8 R90, desc[UR36][R8.64+0x10] ;  /* 0x00001024085a7981 */ /* 0x000f64000c1e1100 */
[----:B-----5:R-:W-:-:S05]  /*2540*/  PRMT R12, R90, 0x8880, RZ ;  /* 0x000088805a0c7816 */ /* 0x020fca00000000ff */
[----:B------:R-:W-:-:S07]  /*2550*/  IMAD R15, R12, R89, RZ ;  /* 0x000000590c0f7224 */ /* 0x000fce00078e02ff */
.L_x_51:
[----:B------:R-:W-:Y:S05]  /*2560*/  BSYNC B1 ;  /* 0x0000000000017941 */ /* 0x000fea0003800000 */
.L_x_50:
[----:B---3--:R-:W-:Y:S01]  /*2570*/  @!P5 IMAD R13, R32, R88, R15 ;  /* 0x00000058200dd224 */ /* 0x008fe200078e020f */
[----:B------:R-:W-:Y:S04]  /*2580*/  BSSY B1, `(.L_x_52) ;  /* 0x0000006000017945 */ /* 0x000fe80003800000 */
[----:B------:R3:W-:Y:S01]  /*2590*/  @!P5 STG.E.U8 desc[UR36][R4.64+0x10], R13 ;  /* 0x0000100d0400d986 */ /* 0x0007e2000c101124 */
[----:B------:R-:W-:Y:S05]  /*25a0*/  @P2 BRA `(.L_x_53) ;  /* 0x00000000000c2947 */ /* 0x000fea0003800000 */
[----:B------:R-:W5:Y:S02]  /*25b0*/  LDG.E.U8 R90, desc[UR36][R8.64+0x11] ;  /* 0x00001124085a7981 */ /* 0x000f64000c1e1100 */
[----:B-----5:R-:W-:-:S05]  /*25c0*/  PRMT R12, R90, 0x8880, RZ ;  /* 0x000088805a0c7816 */ /* 0x020fca00000000ff */
[----:B------:R-:W-:-:S07]  /*25d0*/  IMAD R15, R12, R89, RZ ;  /* 0x000000590c0f7224 */ /* 0x000fce00078e02ff */
.L_x_53:
[----:B------:R-:W-:Y:S05]  /*25e0*/  BSYNC B1 ;  /* 0x0000000000017941 */ /* 0x000fea0003800000 */
.L_x_52:
        /* <DEDUP_REMOVED lines=11> */
.L_x_55:
[----:B------:R-:W-:Y:S05]  /*26a0*/  BSYNC B1 ;  /* 0x0000000000017941 */ /* 0x000fea0003800000 */
.L_x_54:
[----:B---3--:R-:W-:Y:S01]  /*26b0*/  @!P4 IMAD R13, R34, R88, R15 ;  /* 0x00000058220dc224 */ /* 0x008fe200078e020f */
[----:B------:R-:W-:Y:S04]  /*26c0*/  BSSY B1, `(.L_x_56) ;  /* 0x0000006000017945 */ /* 0x000fe80003800000 */
[----:B------:R3:W-:Y:S01]  /*26d0*/  @!P4 STG.E.U8 desc[UR36][R6.64+0x10], R13 ;  /* 0x0000100d0600c986 */ /* 0x0007e2000c101124 */
[----:B------:R-:W-:Y:S05]  /*26e0*/  @P3 BRA `(.L_x_57) ;  /* 0x00000000000c3947 */ /* 0x000fea0003800000 */
[----:B------:R-:W5:Y:S02]  /*26f0*/  LDG.E.U8 R90, desc[UR36][R10.64+0x11] ;  /* 0x000011240a5a7981 */ /* 0x000f64000c1e1100 */
[----:B-----5:R-:W-:-:S05]  /*2700*/  PRMT R12, R90, 0x8880, RZ ;  /* 0x000088805a0c7816 */ /* 0x020fca00000000ff */
[----:B------:R-:W-:-:S07]  /*2710*/  IMAD R15, R12, R89, RZ ;  /* 0x000000590c0f7224 */ /* 0x000fce00078e02ff */
.L_x_57:
[----:B------:R-:W-:Y:S05]  /*2720*/  BSYNC B1 ;  /* 0x0000000000017941 */ /* 0x000fea0003800000 */
.L_x_56:
[----:B------:R-:W-:Y:S01]  /*2730*/  @!P3 IMAD R35, R35, R88, R15 ;  /* 0x000000582323b224 */ /* 0x000fe200078e020f */
[----:B------:R-:W-:Y:S04]  /*2740*/  BSSY B1, `(.L_x_58) ;  /* 0x0000006000017945 */ /* 0x000fe80003800000 */
[----:B------:R0:W-:Y:S01]  /*2750*/  @!P3 STG.E.U8 desc[UR36][R6.64+0x11], R35 ;  /* 0x000011230600b986 */ /* 0x0001e2000c101124 */
[----:B------:R-:W-:Y:S05]  /*2760*/  @P5 BRA `(.L_x_59) ;  /* 0x00000000000c5947 */ /* 0x000fea0003800000 */
[----:B------:R-:W5:Y:S02]  /*2770*/  LDG.E.U8 R90, desc[UR36][R8.64+0x18] ;  /* 0x00001824085a7981 */ /* 0x000f64000c1e1100 */
[----:B-----5:R-:W-:-:S05]  /*2780*/  PRMT R12, R90, 0x8880, RZ ;  /* 0x000088805a0c7816 */ /* 0x020fca00000000ff */
[----:B------:R-:W-:-:S07]  /*2790*/  IMAD R15, R12, R89, RZ ;  /* 0x000000590c0f7224 */ /* 0x000fce00078e02ff */
.L_x_59:
[----:B------:R-:W-:Y:S05]  /*27a0*/  BSYNC B1 ;  /* 0x0000000000017941 */ /* 0x000fea0003800000 */
.L_x_58:
[----:B---3--:R-:W-:Y:S01]  /*27b0*/  @!P5 IMAD R13, R36, R88, R15 ;  /* 0x00000058240dd224 */ /* 0x008fe200078e020f */
[----:B------:R-:W-:Y:S04]  /*27c0*/  BSSY B1, `(.L_x_60) ;  /* 0x0000006000017945 */ /* 0x000fe80003800000 */
[----:B------:R3:W-:Y:S01]  /*27d0*/  @!P5 STG.E.U8 desc[UR36][R4.64+0x18], R13 ;  /* 0x0000180d0400d986 */ /* 0x0007e2000c101124 */
[----:B------:R-:W-:Y:S05]  /*27e0*/  @P2 BRA `(.L_x_61) ;  /* 0x00000000000c2947 */ /* 0x000fea0003800000 */
[----:B------:R-:W5:Y:S02]  /*27f0*/  LDG.E.U8 R90, desc[UR36][R8.64+0x19] ;  /* 0x00001924085a7981 */ /* 0x000f64000c1e1100 */
[----:B-----5:R-:W-:-:S05]  /*2800*/  PRMT R12, R90, 0x8880, RZ ;  /* 0x000088805a0c7816 */ /* 0x020fca00000000ff */
[----:B------:R-:W-:-:S07]  /*2810*/  IMAD R15, R12, R89, RZ ;  /* 0x000000590c0f7224 */ /* 0x000fce00078e02ff */
.L_x_61:
[----:B------:R-:W-:Y:S05]  /*2820*/  BSYNC B1 ;  /* 0x0000000000017941 */ /* 0x000fea0003800000 */
.L_x_60:
        /* <DEDUP_REMOVED lines=11> */
.L_x_63:
[----:B------:R-:W-:Y:S05]  /*28e0*/  BSYNC B1 ;  /* 0x0000000000017941 */ /* 0x000fea0003800000 */
.L_x_62:
[----:B---3--:R-:W-:Y:S01]  /*28f0*/  @!P4 IMAD R13, R38, R88, R15 ;  /* 0x00000058260dc224 */ /* 0x008fe200078e020f */
[----:B------:R-:W-:Y:S04]  /*2900*/  BSSY B1, `(.L_x_64) ;  /* 0x0000006000017945 */ /* 0x000fe80003800000 */
[----:B------:R3:W-:Y:S01]  /*2910*/  @!P4 STG.E.U8 desc[UR36][R6.64+0x18], R13 ;  /* 0x0000180d0600c986 */ /* 0x0007e2000c101124 */
[----:B------:R-:W-:Y:S05]  /*2920*/  @P3 BRA `(.L_x_65) ;  /* 0x00000000000c3947 */ /* 0x000fea0003800000 */
[----:B------:R-:W5:Y:S02]  /*2930*/  LDG.E.U8 R90, desc[UR36][R10.64+0x19] ;  /* 0x000019240a5a7981 */ /* 0x000f64000c1e1100 */
[----:B-----5:R-:W-:-:S05]  /*2940*/  PRMT R12, R90, 0x8880, RZ ;  /* 0x000088805a0c7816 */ /* 0x020fca00000000ff */
[----:B------:R-:W-:-:S07]  /*2950*/  IMAD R15, R12, R89, RZ ;  /* 0x000000590c0f7224 */ /* 0x000fce00078e02ff */
.L_x_65:
[----:B------:R-:W-:Y:S05]  /*2960*/  BSYNC B1 ;  /* 0x0000000000017941 */ /* 0x000fea0003800000 */
.L_x_64:
[----:B------:R-:W-:Y:S01]  /*2970*/  @!P3 IMAD R39, R39, R88, R15 ;  /* 0x000000582727b224 */ /* 0x000fe200078e020f */
[----:B------:R-:W-:Y:S04]  /*2980*/  BSSY B1, `(.L_x_66) ;  /* 0x0000006000017945 */ /* 0x000fe80003800000 */
[----:B------:R0:W-:Y:S01]  /*2990*/  @!P3 STG.E.U8 desc[UR36][R6.64+0x19], R39 ;  /* 0x000019270600b986 */ /* 0x0001e2000c101124 */
[----:B------:R-:W-:Y:S05]  /*29a0*/  @P5 BRA `(.L_x_67) ;  /* 0x00000000000c5947 */ /* 0x000fea0003800000 */
[----:B------:R-:W5:Y:S02]  /*29b0*/  LDG.E.U8 R90, desc[UR36][R8.64+0x20] ;  /* 0x00002024085a7981 */ /* 0x000f64000c1e1100 */
[----:B-----5:R-:W-:-:S05]  /*29c0*/  PRMT R12, R90, 0x8880, RZ ;  /* 0x000088805a0c7816 */ /* 0x020fca00000000ff */
[----:B------:R-:W-:-:S07]  /*29d0*/  IMAD R15, R12, R89, RZ ;  /* 0x000000590c0f7224 */ /* 0x000fce00078e02ff */
.L_x_67:
[----:B------:R-:W-:Y:S05]  /*29e0*/  BSYNC B1 ;  /* 0x0000000000017941 */ /* 0x000fea0003800000 */
.L_x_66:
[----:B---3--:R-:W-:Y:S01]  /*29f0*/  @!P5 IMAD R13, R40, R88, R15 ;  /* 0x00000058280dd224 */ /* 0x008fe200078e020f */
[----:B------:R-:W-:Y:S04]  /*2a00*/  BSSY B1, `(.L_x_68) ;  /* 0x0000006000017945 */ /* 0x000fe80003800000 */
[----:B------:R3:W-:Y:S01]  /*2a10*/  @!P5 STG.E.U8 desc[UR36][R4.64+0x20], R13 ;  /* 0x0000200d0400d986 */ /* 0x0007e2000c101124 */
[----:B------:R-:W-:Y:S05]  /*2a20*/  @P2 BRA `(.L_x_69) ;  /* 0x00000000000c2947 */ /* 0x000fea0003800000 */
[----:B------:R-:W5:Y:S02]  /*2a30*/  LDG.E.U8 R90, desc[UR36][R8.64+0x21] ;  /* 0x00002124085a7981 */ /* 0x000f64000c1e1100 */
[----:B-----5:R-:W-:-:S05]  /*2a40*/  PRMT R12, R90, 0x8880, RZ ;  /* 0x000088805a0c7816 */ /* 0x020fca00000000ff */
[----:B------:R-:W-:-:S07]  /*2a50*/  IMAD R15, R12, R89, RZ ;  /* 0x000000590c0f7224 */ /* 0x000fce00078e02ff */
.L_x_69:
[----:B------:R-:W-:Y:S05]  /*2a60*/  BSYNC B1 ;  /* 0x0000000000017941 */ /* 0x000fea0003800000 */
.L_x_68:
        /* <DEDUP_REMOVED lines=11> */
.L_x_71:
[----:B------:R-:W-:Y:S05]  /*2b20*/  BSYNC B1 ;  /* 0x0000000000017941 */ /* 0x000fea0003800000 */
.L_x_70:
[----:B---3--:R-:W-:Y:S01]  /*2b30*/  @!P4 IMAD R13, R42, R88, R15 ;  /* 0x000000582a0dc224 */ /* 0x008fe200078e020f */
[----:B------:R-:W-:Y:S04]  /*2b40*/  BSSY B1, `(.L_x_72) ;  /* 0x0000006000017945 */ /* 0x000fe80003800000 */
[----:B------:R3:W-:Y:S01]  /*2b50*/  @!P4 STG.E.U8 desc[UR36][R6.64+0x20], R13 ;  /* 0x0000200d0600c986 */ /* 0x0007e2000c101124 */
[----:B------:R-:W-:Y:S05]  /*2b60*/  @P3 BRA `(.L_x_73) ;  /* 0x00000000000c3947 */ /* 0x000fea0003800000 */
[----:B------:R-:W5:Y:S02]  /*2b70*/  LDG.E.U8 R90, desc[UR36][R10.64+0x21] ;  /* 0x000021240a5a7981 */ /* 0x000f64000c1e1100 */
[----:B-----5:R-:W-:-:S05]  /*2b80*/  PRMT R12, R90, 0x8880, RZ ;  /* 0x000088805a0c7816 */ /* 0x020fca00000000ff */
[----:B------:R-:W-:-:S07]  /*2b90*/  IMAD R15, R12, R89, RZ ;  /* 0x000000590c0f7224 */ /* 0x000fce00078e02ff */
.L_x_73:
[----:B------:R-:W-:Y:S05]  /*2ba0*/  BSYNC B1 ;  /* 0x0000000000017941 */ /* 0x000fea0003800000 */
.L_x_72:
[----:B------:R-:W-:Y:S01]  /*2bb0*/  @!P3 IMAD R43, R43, R88, R15 ;  /* 0x000000582b2bb224 */ /* 0x000fe200078e020f */
[----:B------:R-:W-:Y:S04]  /*2bc0*/  BSSY B1, `(.L_x_74) ;  /* 0x0000006000017945 */ /* 0x000fe80003800000 */
[----:B------:R0:W-:Y:S01]  /*2bd0*/  @!P3 STG.E.U8 desc[UR36][R6.64+0x21], R43 ;  /* 0x0000212b0600b986 */ /* 0x0001e2000c101124 */
[----:B------:R-:W-:Y:S05]  /*2be0*/  @P5 BRA `(.L_x_75) ;  /* 0x00000000000c5947 */ /* 0x000fea0003800000 */
[----:B------:R-:W5:Y:S02]  /*2bf0*/  LDG.E.U8 R90, desc[UR36][R8.64+0x28] ;  /* 0x00002824085a7981 */ /* 0x000f64000c1e1100 */
[----:B-----5:R-:W-:-:S05]  /*2c00*/  PRMT R12, R90, 0x8880, RZ ;  /* 0x000088805a0c7816 */ /* 0x020fca00000000ff */
[----:B------:R-:W-:-:S07]  /*2c10*/  IMAD R15, R12, R89, RZ ;  /* 0x000000590c0f7224 */ /* 0x000fce00078e02ff */
.L_x_75:
[----:B------:R-:W-:Y:S05]  /*2c20*/  BSYNC B1 ;  /* 0x0000000000017941 */ /* 0x000fea0003800000 */
.L_x_74:
[----:B---3--:R-:W-:Y:S01]  /*2c30*/  @!P5 IMAD R13, R44, R88, R15 ;  /* 0x000000582c0dd224 */ /* 0x008fe200078e020f */
[----:B------:R-:W-:Y:S04]  /*2c40*/  BSSY B1, `(.L_x_76) ;  /* 0x0000006000017945 */ /* 0x000fe80003800000 */
[----:B------:R3:W-:Y:S01]  /*2c50*/  @!P5 STG.E.U8 desc[UR36][R4.64+0x28], R13 ;  /* 0x0000280d0400d986 */ /* 0x0007e2000c101124 */
[----:B------:R-:W-:Y:S05]  /*2c60*/  @P2 BRA `(.L_x_77) ;  /* 0x00000000000c2947 */ /* 0x000fea0003800000 */
[----:B------:R-:W5:Y:S02]  /*2c70*/  LDG.E.U8 R90, desc[UR36][R8.64+0x29] ;  /* 0x00002924085a7981 */ /* 0x000f64000c1e1100 */
[----:B-----5:R-:W-:-:S05]  /*2c80*/  PRMT R12, R90, 0x8880, RZ ;  /* 0x000088805a0c7816 */ /* 0x020fca00000000ff */
[----:B------:R-:W-:-:S07]  /*2c90*/  IMAD R15, R12, R89, RZ ;  /* 0x000000590c0f7224 */ /* 0x000fce00078e02ff */
.L_x_77:
[----:B------:R-:W-:Y:S05]  /*2ca0*/  BSYNC B1 ;  /* 0x0000000000017941 */ /* 0x000fea0003800000 */
.L_x_76:
        /* <DEDUP_REMOVED lines=11> */
.L_x_79:
[----:B------:R-:W-:Y:S05]  /*2d60*/  BSYNC B1 ;  /* 0x0000000000017941 */ /* 0x000fea0003800000 */
.L_x_78:
[----:B---3--:R-:W-:Y:S01]  /*2d70*/  @!P4 IMAD R13, R46, R88, R15 ;  /* 0x000000582e0dc224 */ /* 0x008fe200078e020f */
[----:B------:R-:W-:Y:S04]  /*2d80*/  BSSY B1, `(.L_x_80) ;  /* 0x0000006000017945 */ /* 0x000fe80003800000 */
[----:B------:R3:W-:Y:S01]  /*2d90*/  @!P4 STG.E.U8 desc[UR36][R6.64+0x28], R13 ;  /* 0x0000280d0600c986 */ /* 0x0007e2000c101124 */
[----:B------:R-:W-:Y:S05]  /*2da0*/  @P3 BRA `(.L_x_81) ;  /* 0x00000000000c3947 */ /* 0x000fea0003800000 */
[----:B------:R-:W5:Y:S02]  /*2db0*/  LDG.E.U8 R90, desc[UR36][R10.64+0x29] ;  /* 0x000029240a5a7981 */ /* 0x000f64000c1e1100 */
[----:B-----5:R-:W-:-:S05]  /*2dc0*/  PRMT R12, R90, 0x8880, RZ ;  /* 0x000088805a0c7816 */ /* 0x020fca00000000ff */
[----:B------:R-:W-:-:S07]  /*2dd0*/  IMAD R15, R12, R89, RZ ;  /* 0x000000590c0f7224 */ /* 0x000fce00078e02ff */
.L_x_81:
[----:B------:R-:W-:Y:S05]  /*2de0*/  BSYNC B1 ;  /* 0x0000000000017941 */ /* 0x000fea0003800000 */
.L_x_80:
[----:B------:R-:W-:Y:S01]  /*2df0*/  @!P3 IMAD R47, R47, R88, R15 ;  /* 0x000000582f2fb224 */ /* 0x000fe200078e020f */
[----:B------:R-:W-:Y:S04]  /*2e00*/  BSSY B1, `(.L_x_82) ;  /* 0x0000006000017945 */ /* 0x000fe80003800000 */
[----:B------:R0:W-:Y:S01]  /*2e10*/  @!P3 STG.E.U8 desc[UR36][R6.64+0x29], R47 ;  /* 0x0000292f0600b986 */ /* 0x0001e2000c101124 */
[----:B------:R-:W-:Y:S05]  /*2e20*/  @P5 BRA `(.L_x_83) ;  /* 0x00000000000c5947 */ /* 0x000fea0003800000 */
[----:B------:R-:W5:Y:S02]  /*2e30*/  LDG.E.U8 R90, desc[UR36][R8.64+0x30] ;  /* 0x00003024085a7981 */ /* 0x000f64000c1e1100 */
[----:B-----5:R-:W-:-:S05]  /*2e40*/  PRMT R12, R90, 0x8880, RZ ;  /* 0x000088805a0c7816 */ /* 0x020fca00000000ff */
[----:B------:R-:W-:-:S07]  /*2e50*/  IMAD R15, R12, R89, RZ ;  /* 0x000000590c0f7224 */ /* 0x000fce00078e02ff */
.L_x_83:
[----:B------:R-:W-:Y:S05]  /*2e60*/  BSYNC B1 ;  /* 0x0000000000017941 */ /* 0x000fea0003800000 */
.L_x_82:
[----:B---3--:R-:W-:Y:S01]  /*2e70*/  @!P5 IMAD R13, R48, R88, R15 ;  /* 0x00000058300dd224 */ /* 0x008fe200078e020f */
[----:B------:R-:W-:Y:S04]  /*2e80*/  BSSY B1, `(.L_x_84) ;  /* 0x0000006000017945 */ /* 0x000fe80003800000 */
[----:B------:R3:W-:Y:S01]  /*2e90*/  @!P5 STG.E.U8 desc[UR36][R4.64+0x30], R13 ;  /* 0x0000300d0400d986 */ /* 0x0007e2000c101124 */
[----:B------:R-:W-:Y:S05]  /*2ea0*/  @P2 BRA `(.L_x_85) ;  /* 0x00000000000c2947 */ /* 0x000fea0003800000 */
[----:B------:R-:W5:Y:S02]  /*2eb0*/  LDG.E.U8 R90, desc[UR36][R8.64+0x31] ;  /* 0x00003124085a7981 */ /* 0x000f64000c1e1100 */
[----:B-----5:R-:W-:-:S05]  /*2ec0*/  PRMT R12, R90, 0x8880, RZ ;  /* 0x000088805a0c7816 */ /* 0x020fca00000000ff */
[----:B------:R-:W-:-:S07]  /*2ed0*/  IMAD R15, R12, R89, RZ ;  /* 0x000000590c0f7224 */ /* 0x000fce00078e02ff */
.L_x_85:
[----:B------:R-:W-:Y:S05]  /*2ee0*/  BSYNC B1 ;  /* 0x0000000000017941 */ /* 0x000fea0003800000 */
.L_x_84:
        /* <DEDUP_REMOVED lines=11> */
.L_x_87:
[----:B------:R-:W-:Y:S05]  /*2fa0*/  BSYNC B1 ;  /* 0x0000000000017941 */ /* 0x000fea0003800000 */
.L_x_86:
[----:B---3--:R-:W-:Y:S01]  /*2fb0*/  @!P4 IMAD R13, R50, R88, R15 ;  /* 0x00000058320dc224 */ /* 0x008fe200078e020f */
[----:B------:R-:W-:Y:S04]  /*2fc0*/  BSSY B1, `(.L_x_88) ;  /* 0x0000006000017945 */ /* 0x000fe80003800000 */
[----:B------:R3:W-:Y:S01]  /*2fd0*/  @!P4 STG.E.U8 desc[UR36][R6.64+0x30], R13 ;  /* 0x0000300d0600c986 */ /* 0x0007e2000c101124 */
[----:B------:R-:W-:Y:S05]  /*2fe0*/  @P3 BRA `(.L_x_89) ;  /* 0x00000000000c3947 */ /* 0x000fea0003800000 */
[----:B------:R-:W5:Y:S02]  /*2ff0*/  LDG.E.U8 R90, desc[UR36][R10.64+0x31] ;  /* 0x000031240a5a7981 */ /* 0x000f64000c1e1100 */
[----:B-----5:R-:W-:-:S05]  /*3000*/  PRMT R12, R90, 0x8880, RZ ;  /* 0x000088805a0c7816 */ /* 0x020fca00000000ff */
[----:B------:R-:W-:-:S07]  /*3010*/  IMAD R15, R12, R89, RZ ;  /* 0x000000590c0f7224 */ /* 0x000fce00078e02ff */
.L_x_89:
[----:B------:R-:W-:Y:S05]  /*3020*/  BSYNC B1 ;  /* 0x0000000000017941 */ /* 0x000fea0003800000 */
.L_x_88:
[----:B------:R-:W-:Y:S01]  /*3030*/  @!P3 IMAD R51, R51, R88, R15 ;  /* 0x000000583333b224 */ /* 0x000fe200078e020f */
[----:B------:R-:W-:Y:S04]  /*3040*/  BSSY B1, `(.L_x_90) ;  /* 0x0000006000017945 */ /* 0x000fe80003800000 */
[----:B------:R0:W-:Y:S01]  /*3050*/  @!P3 STG.E.U8 desc[UR36][R6.64+0x31], R51 ;  /* 0x000031330600b986 */ /* 0x0001e2000c101124 */
[----:B------:R-:W-:Y:S05]  /*3060*/  @P5 BRA `(.L_x_91) ;  /* 0x00000000000c5947 */ /* 0x000fea0003800000 */
[----:B------:R-:W5:Y:S02]  /*3070*/  LDG.E.U8 R90, desc[UR36][R8.64+0x38] ;  /* 0x00003824085a7981 */ /* 0x000f64000c1e1100 */
[----:B-----5:R-:W-:-:S05]  /*3080*/  PRMT R12, R90, 0x8880, RZ ;  /* 0x000088805a0c7816 */ /* 0x020fca00000000ff */
[----:B------:R-:W-:-:S07]  /*3090*/  IMAD R15, R12, R89, RZ ;  /* 0x000000590c0f7224 */ /* 0x000fce00078e02ff */
.L_x_91:
[----:B------:R-:W-:Y:S05]  /*30a0*/  BSYNC B1 ;  /* 0x0000000000017941 */ /* 0x000fea0003800000 */
.L_x_90:
[----:B---3--:R-:W-:Y:S01]  /*30b0*/  @!P5 IMAD R13, R52, R88, R15 ;  /* 0x00000058340dd224 */ /* 0x008fe200078e020f */
[----:B------:R-:W-:Y:S04]  /*30c0*/  BSSY B1, `(.L_x_92) ;  /* 0x0000006000017945 */ /* 0x000fe80003800000 */
[----:B------:R3:W-:Y:S01]  /*30d0*/  @!P5 STG.E.U8 desc[UR36][R4.64+0x38], R13 ;  /* 0x0000380d0400d986 */ /* 0x0007e2000c101124 */
[----:B------:R-:W-:Y:S05]  /*30e0*/  @P2 BRA `(.L_x_93) ;  /* 0x00000000000c2947 */ /* 0x000fea0003800000 */
[----:B------:R-:W5:Y:S02]  /*30f0*/  LDG.E.U8 R90, desc[UR36][R8.64+0x39] ;  /* 0x00003924085a7981 */ /* 0x000f64000c1e1100 */
[----:B-----5:R-:W-:-:S05]  /*3100*/  PRMT R12, R90, 0x8880, RZ ;  /* 0x000088805a0c7816 */ /* 0x020fca00000000ff */
[----:B------:R-:W-:-:S07]  /*3110*/  IMAD R15, R12, R89, RZ ;  /* 0x000000590c0f7224 */ /* 0x000fce00078e02ff */
.L_x_93:
[----:B------:R-:W-:Y:S05]  /*3120*/  BSYNC B1 ;  /* 0x0000000000017941 */ /* 0x000fea0003800000 */
.L_x_92:
        /* <DEDUP_REMOVED lines=11> */
.L_x_95:
[----:B------:R-:W-:Y:S05]  /*31e0*/  BSYNC B1 ;  /* 0x0000000000017941 */ /* 0x000fea0003800000 */
.L_x_94:
[----:B---3--:R-:W-:Y:S01]  /*31f0*/  @!P4 IMAD R13, R54, R88, R15 ;  /* 0x00000058360dc224 */ /* 0x008fe200078e020f */
[----:B------:R-:W-:Y:S04]  /*3200*/  BSSY B1, `(.L_x_96) ;  /* 0x0000006000017945 */ /* 0x000fe80003800000 */
[----:B------:R3:W-:Y:S01]  /*3210*/  @!P4 STG.E.U8 desc[UR36][R6.64+0x38], R13 ;  /* 0x0000380d0600c986 */ /* 0x0007e2000c101124 */
[----:B------:R-:W-:Y:S05]  /*3220*/  @P3 BRA `(.L_x_97) ;  /* 0x00000000000c3947 */ /* 0x000fea0003800000 */
[----:B------:R-:W5:Y:S02]  /*3230*/  LDG.E.U8 R90, desc[UR36][R10.64+0x39] ;  /* 0x000039240a5a7981 */ /* 0x000f64000c1e1100 */
[----:B-----5:R-:W-:-:S05]  /*3240*/  PRMT R12, R90, 0x8880, RZ ;  /* 0x000088805a0c7816 */ /* 0x020fca00000000ff */
[----:B------:R-:W-:-:S07]  /*3250*/  IMAD R15, R12, R89, RZ ;  /* 0x000000590c0f7224 */ /* 0x000fce00078e02ff */
.L_x_97:
[----:B------:R-:W-:Y:S05]  /*3260*/  BSYNC B1 ;  /* 0x0000000000017941 */ /* 0x000fea0003800000 */
.L_x_96:
[----:B------:R-:W-:Y:S01]  /*3270*/  @!P3 IMAD R55, R55, R88, R15 ;  /* 0x000000583737b224 */ /* 0x000fe200078e020f */
[----:B------:R-:W-:Y:S04]  /*3280*/  BSSY B1, `(.L_x_98) ;  /* 0x0000006000017945 */ /* 0x000fe80003800000 */
[----:B------:R0:W-:Y:S01]  /*3290*/  @!P3 STG.E.U8 desc[UR36][R6.64+0x39], R55 ;  /* 0x000039370600b986 */ /* 0x0001e2000c101124 */
[----:B------:R-:W-:Y:S05]  /*32a0*/  @P5 BRA `(.L_x_99) ;  /* 0x00000000000c5947 */ /* 0x000fea0003800000 */
[----:B------:R-:W5:Y:S02]  /*32b0*/  LDG.E.U8 R90, desc[UR36][R8.64+0x40] ;  /* 0x00004024085a7981 */ /* 0x000f64000c1e1100 */
[----:B-----5:R-:W-:-:S05]  /*32c0*/  PRMT R12, R90, 0x8880, RZ ;  /* 0x000088805a0c7816 */ /* 0x020fca00000000ff */
[----:B------:R-:W-:-:S07]  /*32d0*/  IMAD R15, R12, R89, RZ ;  /* 0x000000590c0f7224 */ /* 0x000fce00078e02ff */
.L_x_99:
[----:B------:R-:W-:Y:S05]  /*32e0*/  BSYNC B1 ;  /* 0x0000000000017941 */ /* 0x000fea0003800000 */
.L_x_98:
[----:B---3--:R-:W-:Y:S01]  /*32f0*/  @!P5 IMAD R13, R56, R88, R15 ;  /* 0x00000058380dd224 */ /* 0x008fe200078e020f */
[----:B------:R-:W-:Y:S04]  /*3300*/  BSSY B1, `(.L_x_100) ;  /* 0x0000006000017945 */ /* 0x000fe80003800000 */
[----:B------:R3:W-:Y:S01]  /*3310*/  @!P5 STG.E.U8 desc[UR36][R4.64+0x40], R13 ;  /* 0x0000400d0400d986 */ /* 0x0007e2000c101124 */
[----:B------:R-:W-:Y:S05]  /*3320*/  @P2 BRA `(.L_x_101) ;  /* 0x00000000000c2947 */ /* 0x000fea0003800000 */
[----:B------:R-:W5:Y:S02]  /*3330*/  LDG.E.U8 R90, desc[UR36][R8.64+0x41] ;  /* 0x00004124085a7981 */ /* 0x000f64000c1e1100 */
[----:B-----5:R-:W-:-:S05]  /*3340*/  PRMT R12, R90, 0x8880, RZ ;  /* 0x000088805a0c7816 */ /* 0x020fca00000000ff */
[----:B------:R-:W-:-:S07]  /*3350*/  IMAD R15, R12, R89, RZ ;  /* 0x000000590c0f7224 */ /* 0x000fce00078e02ff */
.L_x_101:
[----:B------:R-:W-:Y:S05]  /*3360*/  BSYNC B1 ;  /* 0x0000000000017941 */ /* 0x000fea0003800000 */
.L_x_100:
        /* <DEDUP_REMOVED lines=11> */
.L_x_103:
[----:B------:R-:W-:Y:S05]  /*3420*/  BSYNC B1 ;  /* 0x0000000000017941 */ /* 0x000fea0003800000 */
.L_x_102:
[----:B---3--:R-:W-:Y:S01]  /*3430*/  @!P4 IMAD R13, R58, R88, R15 ;  /* 0x000000583a0dc224 */ /* 0x008fe200078e020f */
[----:B------:R-:W-:Y:S04]  /*3440*/  BSSY B1, `(.L_x_104) ;  /* 0x0000006000017945 */ /* 0x000fe80003800000 */
[----:B------:R3:W-:Y:S01]  /*3450*/  @!P4 STG.E.U8 desc[UR36][R6.64+0x40], R13 ;  /* 0x0000400d0600c986 */ /* 0x0007e2000c101124 */
[----:B------:R-:W-:Y:S05]  /*3460*/  @P3 BRA `(.L_x_105) ;  /* 0x00000000000c3947 */ /* 0x000fea0003800000 */
[----:B------:R-:W5:Y:S02]  /*3470*/  LDG.E.U8 R90, desc[UR36][R10.64+0x41] ;  /* 0x000041240a5a7981 */ /* 0x000f64000c1e1100 */
[----:B-----5:R-:W-:-:S05]  /*3480*/  PRMT R12, R90, 0x8880, RZ ;  /* 0x000088805a0c7816 */ /* 0x020fca00000000ff */
[----:B------:R-:W-:-:S07]  /*3490*/  IMAD R15, R12, R89, RZ ;  /* 0x000000590c0f7224 */ /* 0x000fce00078e02ff */
.L_x_105:
[----:B------:R-:W-:Y:S05]  /*34a0*/  BSYNC B1 ;  /* 0x0000000000017941 */ /* 0x000fea0003800000 */
.L_x_104:
[----:B------:R-:W-:Y:S01]  /*34b0*/  @!P3 IMAD R59, R59, R88, R15 ;  /* 0x000000583b3bb224 */ /* 0x000fe200078e020f */
[----:B------:R-:W-:Y:S04]  /*34c0*/  BSSY B1, `(.L_x_106) ;  /* 0x0000006000017945 */ /* 0x000fe80003800000 */
[----:B------:R0:W-:Y:S01]  /*34d0*/  @!P3 STG.E.U8 desc[UR36][R6.64+0x41], R59 ;  /* 0x0000413b0600b986 */ /* 0x0001e2000c101124 */
[----:B------:R-:W-:Y:S05]  /*34e0*/  @P5 BRA `(.L_x_107) ;  /* 0x00000000000c5947 */ /* 0x000fea0003800000 */
[----:B------:R-:W5:Y:S02]  /*34f0*/  LDG.E.U8 R90, desc[UR36][R8.64+0x48] ;  /* 0x00004824085a7981 */ /* 0x000f64000c1e1100 */
[----:B-----5:R-:W-:-:S05]  /*3500*/  PRMT R12, R90, 0x8880, RZ ;  /* 0x000088805a0c7816 */ /* 0x020fca00000000ff */
[----:B------:R-:W-:-:S07]  /*3510*/  IMAD R15, R12, R89, RZ ;  /* 0x000000590c0f7224 */ /* 0x000fce00078e02ff */
.L_x_107:
[----:B------:R-:W-:Y:S05]  /*3520*/  BSYNC B1 ;  /* 0x0000000000017941 */ /* 0x000fea0003800000 */
.L_x_106:
[----:B---3--:R-:W-:Y:S01]  /*3530*/  @!P5 IMAD R13, R60, R88, R15 ;  /* 0x000000583c0dd224 */ /* 0x008fe200078e020f */
[----:B------:R-:W-:Y:S04]  /*3540*/  BSSY B1, `(.L_x_108) ;  /* 0x0000006000017945 */ /* 0x000fe80003800000 */
[----:B------:R3:W-:Y:S01]  /*3550*/  @!P5 STG.E.U8 desc[UR36][R4.64+0x48], R13 ;  /* 0x0000480d0400d986 */ /* 0x0007e2000c101124 */
[----:B------:R-:W-:Y:S05]  /*3560*/  @P2 BRA `(.L_x_109) ;  /* 0x00000000000c2947 */ /* 0x000fea0003800000 */
[----:B------:R-:W5:Y:S02]  /*3570*/  LDG.E.U8 R90, desc[UR36][R8.64+0x49] ;  /* 0x00004924085a7981 */ /* 0x000f64000c1e1100 */
[----:B-----5:R-:W-:-:S05]  /*3580*/  PRMT R12, R90, 0x8880, RZ ;  /* 0x000088805a0c7816 */ /* 0x020fca00000000ff */
[----:B------:R-:W-:-:S07]  /*3590*/  IMAD R15, R12, R89, RZ ;  /* 0x000000590c0f7224 */ /* 0x000fce00078e02ff */
.L_x_109:
[----:B------:R-:W-:Y:S05]  /*35a0*/  BSYNC B1 ;  /* 0x0000000000017941 */ /* 0x000fea0003800000 */
.L_x_108:
        /* <DEDUP_REMOVED lines=11> */
.L_x_111:
[----:B------:R-:W-:Y:S05]  /*3660*/  BSYNC B1 ;  /* 0x0000000000017941 */ /* 0x000fea0003800000 */
.L_x_110:
[----:B---3--:R-:W-:Y:S01]  /*3670*/  @!P4 IMAD R13, R62, R88, R15 ;  /* 0x000000583e0dc224 */ /* 0x008fe200078e020f */
[----:B------:R-:W-:Y:S04]  /*3680*/  BSSY B1, `(.L_x_112) ;  /* 0x0000006000017945 */ /* 0x000fe80003800000 */
[----:B------:R3:W-:Y:S01]  /*3690*/  @!P4 STG.E.U8 desc[UR36][R6.64+0x48], R13 ;  /* 0x0000480d0600c986 */ /* 0x0007e2000c101124 */
[----:B------:R-:W-:Y:S05]  /*36a0*/  @P3 BRA `(.L_x_113) ;  /* 0x00000000000c3947 */ /* 0x000fea0003800000 */
[----:B------:R-:W5:Y:S02]  /*36b0*/  LDG.E.U8 R90, desc[UR36][R10.64+0x49] ;  /* 0x000049240a5a7981 */ /* 0x000f64000c1e1100 */
[----:B-----5:R-:W-:-:S05]  /*36c0*/  PRMT R12, R90, 0x8880, RZ ;  /* 0x000088805a0c7816 */ /* 0x020fca00000000ff */
[----:B------:R-:W-:-:S07]  /*36d0*/  IMAD R15, R12, R89, RZ ;  /* 0x000000590c0f7224 */ /* 0x000fce00078e02ff */
.L_x_113:
[----:B------:R-:W-:Y:S05]  /*36e0*/  BSYNC B1 ;  /* 0x0000000000017941 */ /* 0x000fea0003800000 */
.L_x_112:
[----:B------:R-:W-:Y:S01]  /*36f0*/  @!P3 IMAD R63, R63, R88, R15 ;  /* 0x000000583f3fb224 */ /* 0x000fe200078e020f */
[----:B------:R-:W-:Y:S04]  /*3700*/  BSSY B1, `(.L_x_114) ;  /* 0x0000006000017945 */ /* 0x000fe80003800000 */
[----:B------:R0:W-:Y:S01]  /*3710*/  @!P3 STG.E.U8 desc[UR36][R6.64+0x49], R63 ;  /* 0x0000493f0600b986 */ /* 0x0001e2000c101124 */
[----:B------:R-:W-:Y:S05]  /*3720*/  @P5 BRA `(.L_x_115) ;  /* 0x00000000000c5947 */ /* 0x000fea0003800000 */
[----:B------:R-:W5:Y:S02]  /*3730*/  LDG.E.U8 R90, desc[UR36][R8.64+0x50] ;  /* 0x00005024085a7981 */ /* 0x000f64000c1e1100 */
[----:B-----5:R-:W-:-:S05]  /*3740*/  PRMT R12, R90, 0x8880, RZ ;  /* 0x000088805a0c7816 */ /* 0x020fca00000000ff */
[----:B------:R-:W-:-:S07]  /*3750*/  IMAD R15, R12, R89, RZ ;  /* 0x000000590c0f7224 */ /* 0x000fce00078e02ff */
.L_x_115:
[----:B------:R-:W-:Y:S05]  /*3760*/  BSYNC B1 ;  /* 0x0000000000017941 */ /* 0x000fea0003800000 */
.L_x_114:
[----:B---3--:R-:W-:Y:S01]  /*3770*/  @!P5 IMAD R13, R64, R88, R15 ;  /* 0x00000058400dd224 */ /* 0x008fe200078e020f */
[----:B------:R-:W-:Y:S04]  /*3780*/  BSSY B1, `(.L_x_116) ;  /* 0x0000006000017945 */ /* 0x000fe80003800000 */
[----:B------:R3:W-:Y:S01]  /*3790*/  @!P5 STG.E.U8 desc[UR36][R4.64+0x50], R13 ;  /* 0x0000500d0400d986 */ /* 0x0007e2000c101124 */
[----:B------:R-:W-:Y:S05]  /*37a0*/  @P2 BRA `(.L_x_117) ;  /* 0x00000000000c2947 */ /* 0x000fea0003800000 */
[----:B------:R-:W5:Y:S02]  /*37b0*/  LDG.E.U8 R90, desc[UR36][R8.64+0x51] ;  /* 0x00005124085a7981 */ /* 0x000f64000c1e1100 */
[----:B-----5:R-:W-:-:S05]  /*37c0*/  PRMT R12, R90, 0x8880, RZ ;  /* 0x000088805a0c7816 */ /* 0x020fca00000000ff */
[----:B------:R-:W-:-:S07]  /*37d0*/  IMAD R15, R12, R89, RZ ;  /* 0x000000590c0f7224 */ /* 0x000fce00078e02ff */
.L_x_117:
[----:B------:R-:W-:Y:S05]  /*37e0*/  BSYNC B1 ;  /* 0x0000000000017941 */ /* 0x000fea0003800000 */
.L_x_116:
        /* <DEDUP_REMOVED lines=11> */
.L_x_119:
[----:B------:R-:W-:Y:S05]  /*38a0*/  BSYNC B1 ;  /* 0x0000000000017941 */ /* 0x000fea0003800000 */
.L_x_118:
[----:B---3--:R-:W-:Y:S01]  /*38b0*/  @!P4 IMAD R13, R66, R88, R15 ;  /* 0x00000058420dc224 */ /* 0x008fe200078e020f */
[----:B------:R-:W-:Y:S04]  /*38c0*/  BSSY B1, `(.L_x_120) ;  /* 0x0000006000017945 */ /* 0x000fe80003800000 */
[----:B------:R3:W-:Y:S01]  /*38d0*/  @!P4 STG.E.U8 desc[UR36][R6.64+0x50], R13 ;  /* 0x0000500d0600c986 */ /* 0x0007e2000c101124 */
[----:B------:R-:W-:Y:S05]  /*38e0*/  @P3 BRA `(.L_x_121) ;  /* 0x00000000000c3947 */ /* 0x000fea0003800000 */
[----:B------:R-:W5:Y:S02]  /*38f0*/  LDG.E.U8 R90, desc[UR36][R10.64+0x51] ;  /* 0x000051240a5a7981 */ /* 0x000f64000c1e1100 */
[----:B-----5:R-:W-:-:S05]  /*3900*/  PRMT R12, R90, 0x8880, RZ ;  /* 0x000088805a0c7816 */ /* 0x020fca00000000ff */
[----:B------:R-:W-:-:S07]  /*3910*/  IMAD R15, R12, R89, RZ ;  /* 0x000000590c0f7224 */ /* 0x000fce00078e02ff */
.L_x_121:
[----:B------:R-:W-:Y:S05]  /*3920*/  BSYNC B1 ;  /* 0x0000000000017941 */ /* 0x000fea0003800000 */
.L_x_120:
[----:B------:R-:W-:Y:S01]  /*3930*/  @!P3 IMAD R67, R67, R88, R15 ;  /* 0x000000584343b224 */ /* 0x000fe200078e020f */
[----:B------:R-:W-:Y:S04]  /*3940*/  BSSY B1, `(.L_x_122) ;  /* 0x0000006000017945 */ /* 0x000fe80003800000 */
[----:B------:R0:W-:Y:S01]  /*3950*/  @!P3 STG.E.U8 desc[UR36][R6.64+0x51], R67 ;  /* 0x000051430600b986 */ /* 0x0001e2000c101124 */
[----:B------:R-:W-:Y:S05]  /*3960*/  @P5 BRA `(.L_x_123) ;  /* 0x00000000000c5947 */ /* 0x000fea0003800000 */
[----:B------:R-:W5:Y:S02]  /*3970*/  LDG.E.U8 R90, desc[UR36][R8.64+0x58] ;  /* 0x00005824085a7981 */ /* 0x000f64000c1e1100 */
[----:B-----5:R-:W-:-:S05]  /*3980*/  PRMT R12, R90, 0x8880, RZ ;  /* 0x000088805a0c7816 */ /* 0x020fca00000000ff */
[----:B------:R-:W-:-:S07]  /*3990*/  IMAD R15, R12, R89, RZ ;  /* 0x000000590c0f7224 */ /* 0x000fce00078e02ff */
.L_x_123:
[----:B------:R-:W-:Y:S05]  /*39a0*/  BSYNC B1 ;  /* 0x0000000000017941 */ /* 0x000fea0003800000 */
.L_x_122:
[----:B---3--:R-:W-:Y:S01]  /*39b0*/  @!P5 IMAD R13, R68, R88, R15 ;  /* 0x00000058440dd224 */ /* 0x008fe200078e020f */
[----:B------:R-:W-:Y:S04]  /*39c0*/  BSSY B1, `(.L_x_124) ;  /* 0x0000006000017945 */ /* 0x000fe80003800000 */
[----:B------:R3:W-:Y:S01]  /*39d0*/  @!P5 STG.E.U8 desc[UR36][R4.64+0x58], R13 ;  /* 0x0000580d0400d986 */ /* 0x0007e2000c101124 */
[----:B------:R-:W-:Y:S05]  /*39e0*/  @P2 BRA `(.L_x_125) ;  /* 0x00000000000c2947 */ /* 0x000fea0003800000 */
[----:B------:R-:W5:Y:S02]  /*39f0*/  LDG.E.U8 R90, desc[UR36][R8.64+0x59] ;  /* 0x00005924085a7981 */ /* 0x000f64000c1e1100 */
[----:B-----5:R-:W-:-:S05]  /*3a00*/  PRMT R12, R90, 0x8880, RZ ;  /* 0x000088805a0c7816 */ /* 0x020fca00000000ff */
[----:B------:R-:W-:-:S07]  /*3a10*/  IMAD R15, R12, R89, RZ ;  /* 0x000000590c0f7224 */ /* 0x000fce00078e02ff */
.L_x_125:
[----:B------:R-:W-:Y:S05]  /*3a20*/  BSYNC B1 ;  /* 0x0000000000017941 */ /* 0x000fea0003800000 */
.L_x_124:
        /* <DEDUP_REMOVED lines=11> */
.L_x_127:
[----:B------:R-:W-:Y:S05]  /*3ae0*/  BSYNC B1 ;  /* 0x0000000000017941 */ /* 0x000fea0003800000 */
.L_x_126:
[----:B---3--:R-:W-:Y:S01]  /*3af0*/  @!P4 IMAD R13, R70, R88, R15 ;  /* 0x00000058460dc224 */ /* 0x008fe200078e020f */
[----:B------:R-:W-:Y:S04]  /*3b00*/  BSSY B1, `(.L_x_128) ;  /* 0x0000006000017945 */ /* 0x000fe80003800000 */
[----:B------:R3:W-:Y:S01]  /*3b10*/  @!P4 STG.E.U8 desc[UR36][R6.64+0x58], R13 ;  /* 0x0000580d0600c986 */ /* 0x0007e2000c101124 */
[----:B------:R-:W-:Y:S05]  /*3b20*/  @P3 BRA `(.L_x_129) ;  /* 0x00000000000c3947 */ /* 0x000fea0003800000 */
[----:B------:R-:W5:Y:S02]  /*3b30*/  LDG.E.U8 R90, desc[UR36][R10.64+0x59] ;  /* 0x000059240a5a7981 */ /* 0x000f64000c1e1100 */
[----:B-----5:R-:W-:-:S05]  /*3b40*/  PRMT R12, R90, 0x8880, RZ ;  /* 0x000088805a0c7816 */ /* 0x020fca00000000ff */
[----:B------:R-:W-:-:S07]  /*3b50*/  IMAD R15, R12, R89, RZ ;  /* 0x000000590c0f7224 */ /* 0x000fce00078e02ff */
.L_x_129:
[----:B------:R-:W-:Y:S05]  /*3b60*/  BSYNC B1 ;  /* 0x0000000000017941 */ /* 0x000fea0003800000 */
.L_x_128:
[----:B------:R-:W-:Y:S01]  /*3b70*/  @!P3 IMAD R71, R71, R88, R15 ;  /* 0x000000584747b224 */ /* 0x000fe200078e020f */
[----:B------:R-:W-:Y:S04]  /*3b80*/  BSSY B1, `(.L_x_130) ;  /* 0x0000006000017945 */ /* 0x000fe80003800000 */
[----:B------:R0:W-:Y:S01]  /*3b90*/  @!P3 STG.E.U8 desc[UR36][R6.64+0x59], R71 ;  /* 0x000059470600b986 */ /* 0x0001e2000c101124 */
[----:B------:R-:W-:Y:S05]  /*3ba0*/  @P5 BRA `(.L_x_131) ;  /* 0x00000000000c5947 */ /* 0x000fea0003800000 */
[----:B------:R-:W5:Y:S02]  /*3bb0*/  LDG.E.U8 R90, desc[UR36][R8.64+0x60] ;  /* 0x00006024085a7981 */ /* 0x000f64000c1e1100 */
[----:B-----5:R-:W-:-:S05]  /*3bc0*/  PRMT R12, R90, 0x8880, RZ ;  /* 0x000088805a0c7816 */ /* 0x020fca00000000ff */
[----:B------:R-:W-:-:S07]  /*3bd0*/  IMAD R15, R12, R89, RZ ;  /* 0x000000590c0f7224 */ /* 0x000fce00078e02ff */
.L_x_131:
[----:B------:R-:W-:Y:S05]  /*3be0*/  BSYNC B1 ;  /* 0x0000000000017941 */ /* 0x000fea0003800000 */
.L_x_130:
[----:B---3--:R-:W-:Y:S01]  /*3bf0*/  @!P5 IMAD R13, R72, R88, R15 ;  /* 0x00000058480dd224 */ /* 0x008fe200078e020f */
[----:B------:R-:W-:Y:S04]  /*3c00*/  BSSY B1, `(.L_x_132) ;  /* 0x0000006000017945 */ /* 0x000fe80003800000 */
[----:B------:R3:W-:Y:S01]  /*3c10*/  @!P5 STG.E.U8 desc[UR36][R4.64+0x60], R13 ;  /* 0x0000600d0400d986 */ /* 0x0007e2000c101124 */
[----:B------:R-:W-:Y:S05]  /*3c20*/  @P2 BRA `(.L_x_133) ;  /* 0x00000000000c2947 */ /* 0x000fea0003800000 */
[----:B------:R-:W5:Y:S02]  /*3c30*/  LDG.E.U8 R90, desc[UR36][R8.64+0x61] ;  /* 0x00006124085a7981 */ /* 0x000f64000c1e1100 */
[----:B-----5:R-:W-:-:S05]  /*3c40*/  PRMT R12, R90, 0x8880, RZ ;  /* 0x000088805a0c7816 */ /* 0x020fca00000000ff */
[----:B------:R-:W-:-:S07]  /*3c50*/  IMAD R15, R12, R89, RZ ;  /* 0x000000590c0f7224 */ /* 0x000fce00078e02ff */
.L_x_133:
[----:B------:R-:W-:Y:S05]  /*3c60*/  BSYNC B1 ;  /* 0x0000000000017941 */ /* 0x000fea0003800000 */
.L_x_132:
        /* <DEDUP_REMOVED lines=11> */
.L_x_135:
[----:B------:R-:W-:Y:S05]  /*3d20*/  BSYNC B1 ;  /* 0x0000000000017941 */ /* 0x000fea0003800000 */
.L_x_134:
[----:B---3--:R-:W-:Y:S01]  /*3d30*/  @!P4 IMAD R13, R74, R88, R15 ;  /* 0x000000584a0dc224 */ /* 0x008fe200078e020f */
[----:B------:R-:W-:Y:S04]  /*3d40*/  BSSY B1, `(.L_x_136) ;  /* 0x0000006000017945 */ /* 0x000fe80003800000 */
[----:B------:R3:W-:Y:S01]  /*3d50*/  @!P4 STG.E.U8 desc[UR36][R6.64+0x60], R13 ;  /* 0x0000600d0600c986 */ /* 0x0007e2000c101124 */
[----:B------:R-:W-:Y:S05]  /*3d60*/  @P3 BRA `(.L_x_137) ;  /* 0x00000000000c3947 */ /* 0x000fea0003800000 */
[----:B------:R-:W5:Y:S02]  /*3d70*/  LDG.E.U8 R90, desc[UR36][R10.64+0x61] ;  /* 0x000061240a5a7981 */ /* 0x000f64000c1e1100 */
[----:B-----5:R-:W-:-:S05]  /*3d80*/  PRMT R12, R90, 0x8880, RZ ;  /* 0x000088805a0c7816 */ /* 0x020fca00000000ff */
[----:B------:R-:W-:-:S07]  /*3d90*/  IMAD R15, R12, R89, RZ ;  /* 0x000000590c0f7224 */ /* 0x000fce00078e02ff */
.L_x_137:
[----:B------:R-:W-:Y:S05]  /*3da0*/  BSYNC B1 ;  /* 0x0000000000017941 */ /* 0x000fea0003800000 */
.L_x_136:
[----:B------:R-:W-:Y:S01]  /*3db0*/  @!P3 IMAD R75, R75, R88, R15 ;  /* 0x000000584b4bb224 */ /* 0x000fe200078e020f */
[----:B------:R-:W-:Y:S04]  /*3dc0*/  BSSY B1, `(.L_x_138) ;  /* 0x0000006000017945 */ /* 0x000fe80003800000 */
[----:B------:R0:W-:Y:S01]  /*3dd0*/  @!P3 STG.E.U8 desc[UR36][R6.64+0x61], R75 ;  /* 0x0000614b0600b986 */ /* 0x0001e2000c101124 */
[----:B------:R-:W-:Y:S05]  /*3de0*/  @P5 BRA `(.L_x_139) ;  /* 0x00000000000c5947 */ /* 0x000fea0003800000 */
[----:B------:R-:W5:Y:S02]  /*3df0*/  LDG.E.U8 R90, desc[UR36][R8.64+0x68] ;  /* 0x00006824085a7981 */ /* 0x000f64000c1e1100 */
[----:B-----5:R-:W-:-:S05]  /*3e00*/  PRMT R12, R90, 0x8880, RZ ;  /* 0x000088805a0c7816 */ /* 0x020fca00000000ff */
[----:B------:R-:W-:-:S07]  /*3e10*/  IMAD R15, R12, R89, RZ ;  /* 0x000000590c0f7224 */ /* 0x000fce00078e02ff */
.L_x_139:
[----:B------:R-:W-:Y:S05]  /*3e20*/  BSYNC B1 ;  /* 0x0000000000017941 */ /* 0x000fea0003800000 */
.L_x_138:
[----:B---3--:R-:W-:Y:S01]  /*3e30*/  @!P5 IMAD R13, R76, R88, R15 ;  /* 0x000000584c0dd224 */ /* 0x008fe200078e020f */
[----:B------:R-:W-:Y:S04]  /*3e40*/  BSSY B1, `(.L_x_140) ;  /* 0x0000006000017945 */ /* 0x000fe80003800000 */
[----:B------:R3:W-:Y:S01]  /*3e50*/  @!P5 STG.E.U8 desc[UR36][R4.64+0x68], R13 ;  /* 0x0000680d0400d986 */ /* 0x0007e2000c101124 */
[----:B------:R-:W-:Y:S05]  /*3e60*/  @P2 BRA `(.L_x_141) ;  /* 0x00000000000c2947 */ /* 0x000fea0003800000 */
[----:B------:R-:W5:Y:S02]  /*3e70*/  LDG.E.U8 R90, desc[UR36][R8.64+0x69] ;  /* 0x00006924085a7981 */ /* 0x000f64000c1e1100 */
[----:B-----5:R-:W-:-:S05]  /*3e80*/  PRMT R12, R90, 0x8880, RZ ;  /* 0x000088805a0c7816 */ /* 0x020fca00000000ff */
[----:B------:R-:W-:-:S07]  /*3e90*/  IMAD R15, R12, R89, RZ ;  /* 0x000000590c0f7224 */ /* 0x000fce00078e02ff */
.L_x_141:
[----:B------:R-:W-:Y:S05]  /*3ea0*/  BSYNC B1 ;  /* 0x0000000000017941 */ /* 0x000fea0003800000 */
.L_x_140:
        /* <DEDUP_REMOVED lines=11> */
.L_x_143:
[----:B------:R-:W-:Y:S05]  /*3f60*/  BSYNC B1 ;  /* 0x0000000000017941 */ /* 0x000fea0003800000 */
.L_x_142:
[----:B---3--:R-:W-:Y:S01]  /*3f70*/  @!P4 IMAD R13, R78, R88, R15 ;  /* 0x000000584e0dc224 */ /* 0x008fe200078e020f */
[----:B------:R-:W-:Y:S04]  /*3f80*/  BSSY B1, `(.L_x_144) ;  /* 0x0000006000017945 */ /* 0x000fe80003800000 */
[----:B------:R3:W-:Y:S01]  /*3f90*/  @!P4 STG.E.U8 desc[UR36][R6.64+0x68], R13 ;  /* 0x0000680d0600c986 */ /* 0x0007e2000c101124 */
[----:B------:R-:W-:Y:S05]  /*3fa0*/  @P3 BRA `(.L_x_145) ;  /* 0x00000000000c3947 */ /* 0x000fea0003800000 */
[----:B------:R-:W5:Y:S02]  /*3fb0*/  LDG.E.U8 R90, desc[UR36][R10.64+0x69] ;  /* 0x000069240a5a7981 */ /* 0x000f64000c1e1100 */
[----:B-----5:R-:W-:-:S05]  /*3fc0*/  PRMT R12, R90, 0x8880, RZ ;  /* 0x000088805a0c7816 */ /* 0x020fca00000000ff */
[----:B------:R-:W-:-:S07]  /*3fd0*/  IMAD R15, R12, R89, RZ ;  /* 0x000000590c0f7224 */ /* 0x000fce00078e02ff */
.L_x_145:
[----:B------:R-:W-:Y:S05]  /*3fe0*/  BSYNC B1 ;  /* 0x0000000000017941 */ /* 0x000fea0003800000 */
.L_x_144:
[----:B------:R-:W-:Y:S01]  /*3ff0*/  @!P3 IMAD R79, R79, R88, R15 ;  /* 0x000000584f4fb224 */ /* 0x000fe200078e020f */
[----:B------:R-:W-:Y:S04]  /*4000*/  BSSY B1, `(.L_x_146) ;  /* 0x0000006000017945 */ /* 0x000fe80003800000 */
[----:B------:R0:W-:Y:S01]  /*4010*/  @!P3 STG.E.U8 desc[UR36][R6.64+0x69], R79 ;  /* 0x0000694f0600b986 */ /* 0x0001e2000c101124 */
[----:B------:R-:W-:Y:S05]  /*4020*/  @P5 BRA `(.L_x_147) ;  /* 0x00000000000c5947 */ /* 0x000fea0003800000 */
[----:B------:R-:W5:Y:S02]  /*4030*/  LDG.E.U8 R90, desc[UR36][R8.64+0x70] ;  /* 0x00007024085a7981 */ /* 0x000f64000c1e1100 */
[----:B-----5:R-:W-:-:S05]  /*4040*/  PRMT R12, R90, 0x8880, RZ ;  /* 0x000088805a0c7816 */ /* 0x020fca00000000ff */
[----:B------:R-:W-:-:S07]  /*4050*/  IMAD R15, R12, R89, RZ ;  /* 0x000000590c0f7224 */ /* 0x000fce00078e02ff */
.L_x_147:
[----:B------:R-:W-:Y:S05]  /*4060*/  BSYNC B1 ;  /* 0x0000000000017941 */ /* 0x000fea0003800000 */
.L_x_146:
[----:B---3--:R-:W-:Y:S01]  /*4070*/  @!P5 IMAD R13, R80, R88, R15 ;  /* 0x00000058500dd224 */ /* 0x008fe200078e020f */
[----:B------:R-:W-:Y:S04]  /*4080*/  BSSY B1, `(.L_x_148) ;  /* 0x0000006000017945 */ /* 0x000fe80003800000 */
[----:B------:R3:W-:Y:S01]  /*4090*/  @!P5 STG.E.U8 desc[UR36][R4.64+0x70], R13 ;  /* 0x0000700d0400d986 */ /* 0x0007e2000c101124 */
[----:B------:R-:W-:Y:S05]  /*40a0*/  @P2 BRA `(.L_x_149) ;  /* 0x00000000000c2947 */ /* 0x000fea0003800000 */
[----:B------:R-:W5:Y:S02]  /*40b0*/  LDG.E.U8 R90, desc[UR36][R8.64+0x71] ;  /* 0x00007124085a7981 */ /* 0x000f64000c1e1100 */
[----:B-----5:R-:W-:-:S05]  /*40c0*/  PRMT R12, R90, 0x8880, RZ ;  /* 0x000088805a0c7816 */ /* 0x020fca00000000ff */
[----:B------:R-:W-:-:S07]  /*40d0*/  IMAD R15, R12, R89, RZ ;  /* 0x000000590c0f7224 */ /* 0x000fce00078e02ff */
.L_x_149:
[----:B------:R-:W-:Y:S05]  /*40e0*/  BSYNC B1 ;  /* 0x0000000000017941 */ /* 0x000fea0003800000 */
.L_x_148:
[----:B------:R-:W-:Y:S01]  /*40f0*/  ISETP.LT.OR P4, PT, R3, 0x71, !P0 ;  /* 0x000000710300780c */ /* 0x000fe20004781670 */
[----:B------:R-:W-:Y:S01]  /*4100*/  @!P2 IMAD R81, R81, R88, R15 ;  /* 0x000000585151a224 */ /* 0x000fe200078e020f */
[----:B------:R-:W-:Y:S01]  /*4110*/  BSSY B1, `(.L_x_150) ;  /* 0x000000a000017945 */ /* 0x000fe20003800000 */
[C---:B------:R-:W-:Y:S02]  /*4120*/  ISETP.LT.OR P3, PT, R3.reuse, 0x72, !P0 ;  /* 0x000000720300780c */ /* 0x040fe40004761670 */
[C---:B------:R-:W-:Y:S01]  /*4130*/  ISETP.LT.OR P5, PT, R3.reuse, 0x79, !P0 ;  /* 0x000000790300780c */ /* 0x040fe200047a1670 */
[----:B------:R0:W-:Y:S01]  /*4140*/  @!P2 STG.E.U8 desc[UR36][R4.64+0x71], R81 ;  /* 0x000071510400a986 */ /* 0x0001e2000c101124 */
[C---:B------:R-:W-:Y:S02]  /*4150*/  ISETP.LT.OR P2, PT, R3.reuse, 0x79, !P1 ;  /* 0x000000790300780c */ /* 0x040fe40004f41670 */
[----:B------:R-:W-:-:S04]  /*4160*/  ISETP.LT.OR P1, PT, R3, 0x7a, !P1 ;  /* 0x0000007a0300780c */ /* 0x000fc80004f21670 */
[----:B------:R-:W-:Y:S09]  /*4170*/  @P4 BRA `(.L_x_151) ;  /* 0x00000000000c4947 */ /* 0x000ff20003800000 */
[----:B------:R-:W5:Y:S02]  /*4180*/  LDG.E.U8 R90, desc[UR36][R10.64+0x70] ;  /* 0x000070240a5a7981 */ /* 0x000f64000c1e1100 */
[----:B-----5:R-:W-:-:S05]  /*4190*/  PRMT R12, R90, 0x8880, RZ ;  /* 0x000088805a0c7816 */ /* 0x020fca00000000ff */
[----:B------:R-:W-:-:S07]  /*41a0*/  IMAD R15, R12, R89, RZ ;  /* 0x000000590c0f7224 */ /* 0x000fce00078e02ff */
.L_x_151:
[----:B------:R-:W-:Y:S05]  /*41b0*/  BSYNC B1 ;  /* 0x0000000000017941 */ /* 0x000fea0003800000 */
.L_x_150:
[----:B---3--:R-:W-:Y:S01]  /*41c0*/  @!P4 IMAD R13, R82, R88, R15 ;  /* 0x00000058520dc224 */ /* 0x008fe200078e020f */
[----:B------:R-:W-:Y:S04]  /*41d0*/  BSSY B1, `(.L_x_152) ;  /* 0x0000006000017945 */ /* 0x000fe80003800000 */
[----:B------:R3:W-:Y:S01]  /*41e0*/  @!P4 STG.E.U8 desc[UR36][R6.64+0x70], R13 ;  /* 0x0000700d0600c986 */ /* 0x0007e2000c101124 */
[----:B------:R-:W-:Y:S05]  /*41f0*/  @P3 BRA `(.L_x_153) ;  /* 0x00000000000c3947 */ /* 0x000fea0003800000 */
[----:B------:R-:W5:Y:S02]  /*4200*/  LDG.E.U8 R90, desc[UR36][R10.64+0x71] ;  /* 0x000071240a5a7981 */ /* 0x000f64000c1e1100 */
[----:B-----5:R-:W-:-:S05]  /*4210*/  PRMT R12, R90, 0x8880, RZ ;  /* 0x000088805a0c7816 */ /* 0x020fca00000000ff */
[----:B------:R-:W-:-:S07]  /*4220*/  IMAD R15, R12, R89, RZ ;  /* 0x000000590c0f7224 */ /* 0x000fce00078e02ff */
.L_x_153:
[----:B------:R-:W-:Y:S05]  /*4230*/  BSYNC B1 ;  /* 0x0000000000017941 */ /* 0x000fea0003800000 */
.L_x_152:
[----:B------:R-:W-:Y:S01]  /*4240*/  @!P3 IMAD R83, R83, R88, R15 ;  /* 0x000000585353b224 */ /* 0x000fe200078e020f */
[----:B------:R-:W-:Y:S04]  /*4250*/  BSSY B1, `(.L_x_154) ;  /* 0x0000006000017945 */ /* 0x000fe80003800000 */
[----:B------:R0:W-:Y:S01]  /*4260*/  @!P3 STG.E.U8 desc[UR36][R6.64+0x71], R83 ;  /* 0x000071530600b986 */ /* 0x0001e2000c101124 */
[----:B------:R-:W-:Y:S05]  /*4270*/  @P2 BRA `(.L_x_155) ;  /* 0x00000000000c2947 */ /* 0x000fea0003800000 */
[----:B------:R-:W5:Y:S02]  /*4280*/  LDG.E.U8 R90, desc[UR36][R8.64+0x78] ;  /* 0x00007824085a7981 */ /* 0x000f64000c1e1100 */
[----:B-----5:R-:W-:-:S05]  /*4290*/  PRMT R12, R90, 0x8880, RZ ;  /* 0x000088805a0c7816 */ /* 0x020fca00000000ff */
[----:B------:R-:W-:-:S07]  /*42a0*/  IMAD R15, R12, R89, RZ ;  /* 0x000000590c0f7224 */ /* 0x000fce00078e02ff */
.L_x_155:
[----:B------:R-:W-:Y:S05]  /*42b0*/  BSYNC B1 ;  /* 0x0000000000017941 */ /* 0x000fea0003800000 */
.L_x_154:
[----:B---3--:R-:W-:Y:S01]  /*42c0*/  @!P2 IMAD R13, R84, R88, R15 ;  /* 0x00000058540da224 */ /* 0x008fe200078e020f */
[----:B------:R-:W-:Y:S04]  /*42d0*/  BSSY B1, `(.L_x_156) ;  /* 0x0000006000017945 */ /* 0x000fe80003800000 */
[----:B------:R3:W-:Y:S01]  /*42e0*/  @!P2 STG.E.U8 desc[UR36][R4.64+0x78], R13 ;  /* 0x0000780d0400a986 */ /* 0x0007e2000c101124 */
[----:B------:R-:W-:Y:S05]  /*42f0*/  @P1 BRA `(.L_x_157) ;  /* 0x00000000000c1947 */ /* 0x000fea0003800000 */
[----:B------:R-:W5:Y:S02]  /*4300*/  LDG.E.U8 R90, desc[UR36][R8.64+0x79] ;  /* 0x00007924085a7981 */ /* 0x000f64000c1e1100 */
[----:B-----5:R-:W-:-:S05]  /*4310*/  PRMT R12, R90, 0x8880, RZ ;  /* 0x000088805a0c7816 */ /* 0x020fca00000000ff */
[----:B------:R-:W-:-:S07]  /*4320*/  IMAD R15, R12, R89, RZ ;  /* 0x000000590c0f7224 */ /* 0x000fce00078e02ff */
.L_x_157:
[----:B------:R-:W-:Y:S05]  /*4330*/  BSYNC B1 ;  /* 0x0000000000017941 */ /* 0x000fea0003800000 */
.L_x_156:
[----:B------:R-:W-:Y:S01]  /*4340*/  @!P1 IMAD R85, R85, R88, R15 ;  /* 0x0000005855559224 */ /* 0x000fe200078e020f */
[----:B------:R-:W-:Y:S04]  /*4350*/  BSSY B1, `(.L_x_158) ;  /* 0x0000006000017945 */ /* 0x000fe80003800000 */
[----:B------:R0:W-:Y:S01]  /*4360*/  @!P1 STG.E.U8 desc[UR36][R4.64+0x79], R85 ;  /* 0x0000795504009986 */ /* 0x0001e2000c101124 */
[----:B------:R-:W-:Y:S05]  /*4370*/  @P5 BRA `(.L_x_159) ;  /* 0x00000000000c5947 */ /* 0x000fea0003800000 */
[----:B------:R-:W0:Y:S02]  /*4380*/  LDG.E.U8 R90, desc[UR36][R10.64+0x78] ;  /* 0x000078240a5a7981 */ /* 0x000e24000c1e1100 */
[----:B0123--:R-:W-:-:S05]  /*4390*/  PRMT R4, R90, 0x8880, RZ ;  /* 0x000088805a047816 */ /* 0x00ffca00000000ff */
[----:B------:R-:W-:-:S07]  /*43a0*/  IMAD R15, R4, R89, RZ ;  /* 0x00000059040f7224 */ /* 0x000fce00078e02ff */
.L_x_159:
[----:B------:R-:W-:Y:S05]  /*43b0*/  BSYNC B1 ;  /* 0x0000000000017941 */ /* 0x000fea0003800000 */
.L_x_158:
[----:B0123--:R-:W-:Y:S01]  /*43c0*/  @!P5 IMAD R5, R86, R88, R15 ;  /* 0x000000585605d224 */ /* 0x00ffe200078e020f */
[----:B------:R-:W-:Y:S01]  /*43d0*/  ISETP.LT.OR P0, PT, R3, 0x7a, !P0 ;  /* 0x0000007a0300780c */ /* 0x000fe20004701670 */
[----:B------:R-:W-:Y:S03]  /*43e0*/  BSSY B1, `(.L_x_160) ;  /* 0x0000006000017945 */ /* 0x000fe60003800000 */
[----:B------:R0:W-:Y:S09]  /*43f0*/  @!P5 STG.E.U8 desc[UR36][R6.64+0x78], R5 ;  /* 0x000078050600d986 */ /* 0x0001f2000c101124 */
[----:B------:R-:W-:Y:S05]  /*4400*/  @P0 BRA `(.L_x_161) ;  /* 0x00000000000c0947 */ /* 0x000fea0003800000 */
[----:B------:R-:W2:Y:S02]  /*4410*/  LDG.E.U8 R90, desc[UR36][R10.64+0x79] ;  /* 0x000079240a5a7981 */ /* 0x000ea4000c1e1100 */
[----:B--2---:R-:W-:-:S05]  /*4420*/  PRMT R4, R90, 0x8880, RZ ;  /* 0x000088805a047816 */ /* 0x004fca00000000ff */
[----:B------:R-:W-:-:S07]  /*4430*/  IMAD R15, R4, R89, RZ ;  /* 0x00000059040f7224 */ /* 0x000fce00078e02ff */
.L_x_161:
[----:B------:R-:W-:Y:S05]  /*4440*/  BSYNC B1 ;  /* 0x0000000000017941 */ /* 0x000fea0003800000 */
.L_x_160:
[----:B------:R-:W-:Y:S01]  /*4450*/  IMAD R15, R87, R88, R15 ;  /* 0x00000058570f7224 */ /* 0x000fe200078e020f */
[----:B------:R-:W-:Y:S06]  /*4460*/  @P0 BRA `(.L_x_162) ;  /* 0x0000000c00100947 */ /* 0x000fec0003800000 */
[----:B------:R1:W-:Y:S01]  /*4470*/  STG.E.U8 desc[UR36][R6.64+0x79], R15 ;  /* 0x0000790f06007986 */ /* 0x0003e2000c101124 */
[----:B------:R-:W-:Y:S05]  /*4480*/  BRA `(.L_x_162) ;  /* 0x0000000c00087947 */ /* 0x000fea0003800000 */
.L_x_33:
[C---:B------:R-:W-:Y:S02]  /*4490*/  ISETP.GE.AND P1, PT, R96.reuse, 0x1, PT ;  /* 0x000000016000780c */ /* 0x040fe40003f26270 */
[----:B------:R-:W-:Y:S02]  /*44a0*/  ISETP.GE.AND P0, PT, R96, 0x9, PT ;  /* 0x000000096000780c */ /* 0x000fe40003f06270 */
[C---:B------:R-:W-:Y:S02]  /*44b0*/  ISETP.LT.OR P4, PT, R3.reuse, 0x1, !P1 ;  /* 0x000000010300780c */ /* 0x040fe40004f81670 */
[C---:B------:R-:W-:Y:S02]  /*44c0*/  ISETP.LT.OR P3, PT, R3.reuse, 0x2, !P1 ;  /* 0x000000020300780c */ /* 0x040fe40004f61670 */
[C---:B------:R-:W-:Y:S02]  /*44d0*/  ISETP.LT.OR P2, PT, R3.reuse, 0x1, !P0 ;  /* 0x000000010300780c */ /* 0x040fe40004741670 */
[----:B------:R-:W-:-:S07]  /*44e0*/  ISETP.LT.OR P5, PT, R3, 0x2, !P0 ;  /* 0x000000020300780c */ /* 0x000fce00047a1670 */
[-C--:B------:R-:W-:Y:S02]  /*44f0*/  @!P4 IMAD R9, R24, R88.reuse, RZ ;  /* 0x000000581809c224 */ /* 0x080fe400078e02ff */
[-C--:B------:R-:W-:Y:S02]  /*4500*/  @!P3 IMAD R25, R25, R88.reuse, RZ ;  /* 0x000000581919b224 */ /* 0x080fe400078e02ff */
[-C--:B------:R-:W-:Y:S01]  /*4510*/  @!P2 IMAD R11, R26, R88.reuse, RZ ;  /* 0x000000581a0ba224 */ /* 0x080fe200078e02ff */
[----:B------:R0:W-:Y:S01]  /*4520*/  @!P4 STG.E.U8 desc[UR36][R4.64], R9 ;  /* 0x000000090400c986 */ /* 0x0001e2000c101124 */
[----:B------:R-:W-:Y:S01]  /*4530*/  ISETP.LT.OR P4, PT, R3, 0x9, !P1 ;  /* 0x000000090300780c */ /* 0x000fe20004f81670 */
[----:B------:R-:W-:Y:S02]  /*4540*/  @!P5 IMAD R27, R27, R88, RZ ;  /* 0x000000581b1bd224 */ /* 0x000fe400078e02ff */
[----:B------:R-:W-:Y:S01]  /*4550*/  @!P3 STG.E.U8 desc[UR36][R4.64+0x1], R25 ;  /* 0x000001190400b986 */ /* 0x000fe2000c101124 */
[----:B------:R-:W-:-:S03]  /*4560*/  ISETP.LT.OR P3, PT, R3, 0xa, !P1 ;  /* 0x0000000a0300780c */ /* 0x000fc60004f61670 */
[----:B------:R1:W-:Y:S01]  /*4570*/  @!P2 STG.E.U8 desc[UR36][R6.64], R11 ;  /* 0x0000000b0600a986 */ /* 0x0003e2000c101124 */
[----:B------:R-:W-:-:S03]  /*4580*/  ISETP.LT.OR P2, PT, R3, 0x9, !P0 ;  /* 0x000000090300780c */ /* 0x000fc60004741670 */
[----:B------:R-:W-:Y:S01]  /*4590*/  @!P5 STG.E.U8 desc[UR36][R6.64+0x1], R27 ;  /* 0x0000011b0600d986 */ /* 0x000fe2000c101124 */
[----:B------:R-:W-:Y:S01]  /*45a0*/  ISETP.LT.OR P5, PT, R3, 0xa, !P0 ;  /* 0x0000000a0300780c */ /* 0x000fe200047a1670 */
[----:B------:R-:W-:-:S04]  /*45b0*/  @!P4 IMAD R13, R28, R88, RZ ;  /* 0x000000581c0dc224 */ /* 0x000fc800078e02ff */
[-C--:B------:R-:W-:Y:S01]  /*45c0*/  @!P3 IMAD R29, R29, R88.reuse, RZ ;  /* 0x000000581d1db224 */ /* 0x080fe200078e02ff */
[----:B------:R-:W-:Y:S01]  /*45d0*/  @!P4 STG.E.U8 desc[UR36][R4.64+0x8], R13 ;  /* 0x0000080d0400c986 */ /* 0x000fe2000c101124 */
[C---:B------:R-:W-:Y:S02]  /*45e0*/  ISETP.LT.OR P4, PT, R3.reuse, 0x11, !P1 ;  /* 0x000000110300780c */ /* 0x040fe40004f81670 */
[-C--:B0-----:R-:W-:Y:S01]  /*45f0*/  @!P2 IMAD R9, R30, R88.reuse, RZ ;  /* 0x000000581e09a224 */ /* 0x081fe200078e02ff */
[----:B------:R-:W-:Y:S01]  /*4600*/  @!P3 STG.E.U8 desc[UR36][R4.64+0x9], R29 ;  /* 0x0000091d0400b986 */ /* 0x000fe2000c101124 */
[----:B------:R-:W-:Y:S02]  /*4610*/  ISETP.LT.OR P3, PT, R3, 0x12, !P1 ;  /* 0x000000120300780c */ /* 0x000fe40004f61670 */
[----:B------:R-:W-:Y:S01]  /*4620*/  @!P5 IMAD R31, R31, R88, RZ ;  /* 0x000000581f1fd224 */ /* 0x000fe200078e02ff */
[----:B------:R0:W-:Y:S01]  /*4630*/  @!P2 STG.E.U8 desc[UR36][R6.64+0x8], R9 ;  /* 0x000008090600a986 */ /* 0x0001e2000c101124 */
[----:B------:R-:W-:-:S03]  /*4640*/  ISETP.LT.OR P2, PT, R3, 0x11, !P0 ;  /* 0x000000110300780c */ /* 0x000fc60004741670 */
[----:B------:R-:W-:Y:S01]  /*4650*/  @!P5 STG.E.U8 desc[UR36][R6.64+0x9], R31 ;  /* 0x0000091f0600d986 */ /* 0x000fe2000c101124 */
[----:B------:R-:W-:Y:S01]  /*4660*/  ISETP.LT.OR P5, PT, R3, 0x12, !P0 ;  /* 0x000000120300780c */ /* 0x000fe200047a1670 */
[----:B-1----:R-:W-:-:S04]  /*4670*/  @!P4 IMAD R11, R32, R88, RZ ;  /* 0x00000058200bc224 */ /* 0x002fc800078e02ff */
        /* <DEDUP_REMOVED lines=109> */
[----:B------:R1:W-:Y:S01]  /*4d50*/  @!P4 STG.E.U8 desc[UR36][R4.64+0x58], R13 ;  /* 0x0000580d0400c986 */ /* 0x0003e2000c101124 */
        /* <DEDUP_REMOVED lines=13> */
[-C--:B-1----:R-:W-:Y:S01]  /*4e30*/  @!P2 IMAD R13, R74, R88.reuse, RZ ;  /* 0x000000584a0da224 */ /* 0x082fe200078e02ff */
[----:B------:R-:W-:Y:S01]  /*4e40*/  @!P3 STG.E.U8 desc[UR36][R4.64+0x61], R73 ;  /* 0x000061490400b986 */ /* 0x000fe2000c101124 */
[----:B------:R-:W-:Y:S02]  /*4e50*/  ISETP.LT.OR P3, PT, R3, 0x6a, !P1 ;  /* 0x0000006a0300780c */ /* 0x000fe40004f61670 */
[----:B------:R-:W-:Y:S01]  /*4e60*/  @!P5 IMAD R75, R75, R88, RZ ;  /* 0x000000584b4bd224 */ /* 0x000fe200078e02ff */
[----:B------:R1:W-:Y:S01]  /*4e70*/  @!P2 STG.E.U8 desc[UR36][R6.64+0x60], R13 ;  /* 0x0000600d0600a986 */ /* 0x0003e2000c101124 */
[----:B------:R-:W-:-:S03]  /*4e80*/  ISETP.LT.OR P2, PT, R3, 0x69, !P0 ;  /* 0x000000690300780c */ /* 0x000fc60004741670 */
[----:B------:R-:W-:Y:S01]  /*4e90*/  @!P5 STG.E.U8 desc[UR36][R6.64+0x61], R75 ;  /* 0x0000614b0600d986 */ /* 0x000fe2000c101124 */
[----:B------:R-:W-:Y:S01]  /*4ea0*/  ISETP.LT.OR P5, PT, R3, 0x6a, !P0 ;  /* 0x0000006a0300780c */ /* 0x000fe200047a1670 */
[----:B0-----:R-:W-:-:S04]  /*4eb0*/  @!P4 IMAD R9, R76, R88, RZ ;  /* 0x000000584c09c224 */ /* 0x001fc800078e02ff */
[-C--:B------:R-:W-:Y:S01]  /*4ec0*/  @!P3 IMAD R77, R77, R88.reuse, RZ ;  /* 0x000000584d4db224 */ /* 0x080fe200078e02ff */
[----:B------:R-:W-:Y:S01]  /*4ed0*/  @!P4 STG.E.U8 desc[UR36][R4.64+0x68], R9 ;  /* 0x000068090400c986 */ /* 0x000fe2000c101124 */
[C---:B------:R-:W-:Y:S02]  /*4ee0*/  ISETP.LT.OR P4, PT, R3.reuse, 0x72, !P1 ;  /* 0x000000720300780c */ /* 0x040fe40004f81670 */
[-C--:B--2---:R-:W-:Y:S01]  /*4ef0*/  @!P2 IMAD R11, R78, R88.reuse, RZ ;  /* 0x000000584e0ba224 */ /* 0x084fe200078e02ff */
[----:B------:R-:W-:Y:S01]  /*4f00*/  @!P3 STG.E.U8 desc[UR36][R4.64+0x69], R77 ;  /* 0x0000694d0400b986 */ /* 0x000fe2000c101124 */
[----:B------:R-:W-:Y:S02]  /*4f10*/  ISETP.LT.OR P3, PT, R3, 0x71, !P1 ;  /* 0x000000710300780c */ /* 0x000fe40004f61670 */
[----:B------:R-:W-:Y:S01]  /*4f20*/  @!P5 IMAD R79, R79, R88, RZ ;  /* 0x000000584f4fd224 */ /* 0x000fe200078e02ff */
[----:B------:R0:W-:Y:S01]  /*4f30*/  @!P2 STG.E.U8 desc[UR36][R6.64+0x68], R11 ;  /* 0x0000680b0600a986 */ /* 0x0001e2000c101124 */
[----:B------:R-:W-:-:S03]  /*4f40*/  ISETP.LT.OR P2, PT, R3, 0x71, !P0 ;  /* 0x000000710300780c */ /* 0x000fc60004741670 */
[----:B------:R2:W-:Y:S01]  /*4f50*/  @!P5 STG.E.U8 desc[UR36][R6.64+0x69], R79 ;  /* 0x0000694f0600d986 */ /* 0x0005e2000c101124 */
[----:B------:R-:W-:Y:S01]  /*4f60*/  ISETP.LT.OR P5, PT, R3, 0x79, !P0 ;  /* 0x000000790300780c */ /* 0x000fe200047a1670 */
[----:B------:R-:W-:-:S04]  /*4f70*/  @!P4 IMAD R81, R81, R88, RZ ;  /* 0x000000585151c224 */ /* 0x000fc800078e02ff */
[-C--:B-1----:R-:W-:Y:S01]  /*4f80*/  @!P3 IMAD R13, R80, R88.reuse, RZ ;  /* 0x00000058500db224 */ /* 0x082fe200078e02ff */
[----:B------:R2:W-:Y:S01]  /*4f90*/  @!P4 STG.E.U8 desc[UR36][R4.64+0x71], R81 ;  /* 0x000071510400c986 */ /* 0x0005e2000c101124 */
[C---:B------:R-:W-:Y:S02]  /*4fa0*/  ISETP.LT.OR P4, PT, R3.reuse, 0x72, !P0 ;  /* 0x000000720300780c */ /* 0x040fe40004781670 */
[C---:B------:R-:W-:Y:S01]  /*4fb0*/  ISETP.LT.OR P0, PT, R3.reuse, 0x7a, !P0 ;  /* 0x0000007a0300780c */ /* 0x040fe20004701670 */
[----:B------:R2:W-:Y:S01]  /*4fc0*/  @!P3 STG.E.U8 desc[UR36][R4.64+0x70], R13 ;  /* 0x0000700d0400b986 */ /* 0x0005e2000c101124 */
[C---:B------:R-:W-:Y:S02]  /*4fd0*/  ISETP.LT.OR P3, PT, R3.reuse, 0x79, !P1 ;  /* 0x000000790300780c */ /* 0x040fe40004f61670 */
[----:B------:R-:W-:Y:S01]  /*4fe0*/  ISETP.LT.OR P1, PT, R3, 0x7a, !P1 ;  /* 0x0000007a0300780c */ /* 0x000fe20004f21670 */
[-C--:B------:R-:W-:Y:S02]  /*4ff0*/  @!P2 IMAD R3, R82, R88.reuse, RZ ;  /* 0x000000585203a224 */ /* 0x080fe400078e02ff */
[----:B0-----:R-:W-:-:S03]  /*5000*/  @!P5 IMAD R11, R86, R88, RZ ;  /* 0x00000058560bd224 */ /* 0x001fc600078e02ff */
[----:B------:R2:W-:Y:S01]  /*5010*/  @!P2 STG.E.U8 desc[UR36][R6.64+0x70], R3 ;  /* 0x000070030600a986 */ /* 0x0005e2000c101124 */
[-C--:B------:R-:W-:Y:S02]  /*5020*/  @!P4 IMAD R83, R83, R88.reuse, RZ ;  /* 0x000000585353c224 */ /* 0x080fe400078e02ff */
[-C--:B------:R-:W-:Y:S02]  /*5030*/  @!P0 IMAD R87, R87, R88.reuse, RZ ;  /* 0x0000005857578224 */ /* 0x080fe400078e02ff */
[-C--:B------:R-:W-:Y:S01]  /*5040*/  @!P3 IMAD R9, R84, R88.reuse, RZ ;  /* 0x000000585409b224 */ /* 0x080fe200078e02ff */
[----:B------:R2:W-:Y:S01]  /*5050*/  @!P4 STG.E.U8 desc[UR36][R6.64+0x71], R83 ;  /* 0x000071530600c986 */ /* 0x0005e2000c101124 */
[----:B------:R-:W-:-:S03]  /*5060*/  @!P1 IMAD R85, R85, R88, RZ ;  /* 0x0000005855559224 */ /* 0x000fc600078e02ff */
[----:B------:R2:W-:Y:S04]  /*5070*/  @!P3 STG.E.U8 desc[UR36][R4.64+0x78], R9 ;  /* 0x000078090400b986 */ /* 0x0005e8000c101124 */
[----:B------:R2:W-:Y:S04]  /*5080*/  @!P1 STG.E.U8 desc[UR36][R4.64+0x79], R85 ;  /* 0x0000795504009986 */ /* 0x0005e8000c101124 */
[----:B------:R2:W-:Y:S04]  /*5090*/  @!P5 STG.E.U8 desc[UR36][R6.64+0x78], R11 ;  /* 0x0000780b0600d986 */ /* 0x0005e8000c101124 */
[----:B------:R2:W-:Y:S02]  /*50a0*/  @!P0 STG.E.U8 desc[UR36][R6.64+0x79], R87 ;  /* 0x0000795706008986 */ /* 0x0005e4000c101124 */
.L_x_162:
[----:B------:R-:W-:Y:S05]  /*50b0*/  BSYNC B0 ;  /* 0x0000000000007941 */ /* 0x000fea0003800000 */
.L_x_32:
[----:B------:R-:W-:Y:S01]  /*50c0*/  ULDC UR4, c[0x0][0xc] ;  /* 0x0000030000047ab9 */ /* 0x000fe20000000800 */
[----:B------:R-:W-:Y:S01]  /*50d0*/  ULDC UR5, c[0x0][0x10] ;  /* 0x0000040000057ab9 */ /* 0x000fe20000000800 */
[----:B--2---:R-:W2:Y:S01]  /*50e0*/  LDC R3, c[0x0][0x14] ;  /* 0x00000500ff037b82 */ /* 0x004ea20000000800 */
[----:B------:R-:W-:Y:S01]  /*50f0*/  UIMAD.WIDE.U32 UR4, UR4, UR5, URZ ;  /* 0x00000005040472a5 */ /* 0x000fe2000f8e003f */
[----:B------:R-:W-:Y:S02]  /*5100*/  IMAD.MOV.U32 R93, RZ, RZ, -0x1 ;  /* 0xffffffffff5d7424 */ /* 0x000fe400078e00ff */
[----:B------:R-:W-:-:S03]  /*5110*/  IMAD.MOV.U32 R91, RZ, RZ, -0x1 ;  /* 0xffffffffff5b7424 */ /* 0x000fc600078e00ff */
[----:B--2---:R-:W-:-:S04]  /*5120*/  IMAD.WIDE.U32 R16, R3, UR4, R16 ;  /* 0x0000000403107c25 */ /* 0x004fc8000f8e0010 */
[----:B------:R-:W-:Y:S01]  /*5130*/  IMAD R3, R3, UR5, RZ ;  /* 0x0000000503037c24 */ /* 0x000fe2000f8e02ff */
[----:B------:R-:W-:Y:S02]  /*5140*/  ULDC.64 UR4, c[0x0][0x650] ;  /* 0x0001940000047ab9 */ /* 0x000fe40000000a00 */
[----:B------:R-:W-:Y:S01]  /*5150*/  ISETP.GE.U32.AND P0, PT, R16, UR4, PT ;  /* 0x0000000410007c0c */ /* 0x000fe2000bf06070 */
[--C-:B------:R-:W-:Y:S01]  /*5160*/  IMAD.IADD R17, R17, 0x1, R3.reuse ;  /* 0x0000000111117824 */ /* 0x100fe200078e0203 */
[----:B------:R-:W-:-:S04]  /*5170*/  PRMT R3, RZ, 0x7610, R3 ;  /* 0x00007610ff037816 */ /* 0x000fc80000000003 */
[----:B------:R-:W-:-:S13]  /*5180*/  ISETP.GE.U32.AND.EX P0, PT, R17, UR5, PT, P0 ;  /* 0x0000000511007c0c */ /* 0x000fda000bf06100 */
[----:B------:R-:W-:Y:S05]  /*5190*/  @P0 BRA `(.L_x_163) ;  /* 0x0000000400640947 */ /* 0x000fea0003800000 */
[----:B------:R-:W2:Y:S01]  /*51a0*/  S2R R12, SR_CTAID.X ;  /* 0x00000000000c7919 */ /* 0x000ea20000002500 */
[----:B------:R-:W3:Y:S01]  /*51b0*/  LDC.64 R10, c[0x0][0x628] ;  /* 0x00018a00ff0a7b82 */ /* 0x000ee20000000a00 */
[----:B------:R-:W-:Y:S01]  /*51c0*/  ULDC UR4, c[0x0][0x150] ;  /* 0x0000540000047ab9 */ /* 0x000fe20000000800 */
[----:B------:R-:W-:Y:S01]  /*51d0*/  IMAD.MOV.U32 R8, RZ, RZ, R16 ;  /* 0x000000ffff087224 */ /* 0x000fe200078e0010 */
[----:B------:R-:W0:Y:S01]  /*51e0*/  S2R R24, SR_CTAID.Y ;  /* 0x0000000000187919 */ /* 0x000e220000002600 */
[----:B------:R-:W-:-:S04]  /*51f0*/  IMAD.MOV.U32 R9, RZ, RZ, R17 ;  /* 0x000000ffff097224 */ /* 0x000fc800078e0011 */
[----:B------:R-:W0:Y:S08]  /*5200*/  LDC R21, c[0x0][0x144] ;  /* 0x00005100ff157b82 */ /* 0x000e300000000800 */
[----:B------:R-:W0:Y:S08]  /*5210*/  LDC R0, c[0x0][0x630] ;  /* 0x00018c00ff007b82 */ /* 0x000e300000000800 */
[----:B-1----:R-:W1:Y:S01]  /*5220*/  LDC.64 R14, c[0x0][0x620] ;  /* 0x00018800ff0e7b82 */ /* 0x002e620000000a00 */
[----:B---3--:R-:W-:-:S04]  /*5230*/  ISETP.NE.U32.AND P0, PT, R10, RZ, PT ;  /* 0x000000ff0a00720c */ /* 0x008fc80003f05070 */
[----:B------:R-:W-:Y:S02]  /*5240*/  ISETP.NE.AND.EX P0, PT, R11, RZ, PT, P0 ;  /* 0x000000ff0b00720c */ /* 0x000fe40003f05300 */
[----:B--2---:R-:W-:-:S05]  /*5250*/  I2FP.F32.U32 R3, R12 ;  /* 0x0000000c00037245 */ /* 0x004fca0000201000 */
[----:B------:R-:W-:-:S04]  /*5260*/  FMUL R3, R3, UR4 ;  /* 0x0000000403037c20 */ /* 0x000fc80008400000 */
[----:B------:R2:W3:Y:S02]  /*5270*/  F2I.U32.TRUNC.NTZ R20, R3 ;  /* 0x0000000300147305 */ /* 0x0004e4000020f000 */
[----:B0-----:R-:W-:Y:S05]  /*5280*/  @!P0 BRA `(.L_x_164) ;  /* 0x0000000000288947 */ /* 0x001fea0003800000 */
[----:B--2---:R-:W0:Y:S02]  /*5290*/  LDC R3, c[0x0][0x634] ;  /* 0x00018d00ff037b82 */ /* 0x004e240000000800 */
[----:B0-----:R-:W-:-:S05]  /*52a0*/  IADD3 R3, P0, R16, R3, RZ ;  /* 0x0000000310037210 */ /* 0x001fca0007f1e0ff */
[----:B------:R-:W-:-:S04]  /*52b0*/  IMAD.X R13, RZ, RZ, R17, P0 ;  /* 0x000000ffff0d7224 */ /* 0x000fc800000e0611 */
[----:B------:R-:W-:-:S04]  /*52c0*/  IMAD.WIDE.U32 R4, R13, R10, RZ ;  /* 0x0000000a0d047225 */ /* 0x000fc800078e00ff */
[----:B----4-:R-:W-:-:S04]  /*52d0*/  IMAD.WIDE.U32 R6, P0, R3, R11, R4 ;  /* 0x0000000b03067225 */ /* 0x010fc80007800004 */
[----:B------:R-:W-:-:S04]  /*52e0*/  IMAD.WIDE.U32 R4, R3, R10, RZ ;  /* 0x0000000a03047225 */ /* 0x000fc800078e00ff */
[----:B------:R-:W-:Y:S01]  /*52f0*/  IMAD.X R9, RZ, RZ, RZ, P0 ;  /* 0x000000ffff097224 */ /* 0x000fe200000e06ff */
[----:B------:R-:W-:Y:S01]  /*5300*/  IADD3 RZ, P0, R5, R6, RZ ;  /* 0x0000000605ff7210 */ /* 0x000fe20007f1e0ff */
[----:B------:R-:W-:-:S04]  /*5310*/  IMAD.MOV.U32 R8, RZ, RZ, R7 ;  /* 0x000000ffff087224 */ /* 0x000fc800078e0007 */
[----:B------:R-:W-:-:S08]  /*5320*/  IMAD.WIDE.U32.X R8, R13, R11, R8, P0 ;  /* 0x0000000b0d087225 */ /* 0x000fd000000e0408 */
.L_x_164:
[----:B------:R-:W0:Y:S01]  /*5330*/  LDC.64 R28, c[0x0][0x640] ;  /* 0x00019000ff1c7b82 */ /* 0x000e220000000a00 */
[-CC-:B------:R-:W-:Y:S01]  /*5340*/  SHF.R.U64 R91, R8, R0.reuse, R9.reuse ;  /* 0x00000000085b7219 */ /* 0x180fe20000001209 */
[----:B---3--:R-:W-:Y:S01]  /*5350*/  IMAD.MOV R20, RZ, RZ, -R20 ;  /* 0x000000ffff147224 */ /* 0x008fe200078e0a14 */
[----:B------:R-:W-:Y:S01]  /*5360*/  SHF.R.U32.HI R0, RZ, R0, R9 ;  /* 0x00000000ff007219 */ /* 0x000fe20000011609 */
[----:B------:R-:W-:Y:S01]  /*5370*/  ULDC UR4, c[0x0][0x154] ;  /* 0x0000550000047ab9 */ /* 0x000fe20000000800 */
[----:B--2---:R-:W-:Y:S01]  /*5380*/  IADD3 R3, P0, RZ, -R91, RZ ;  /* 0x8000005bff037210 */ /* 0x004fe20007f1e0ff */
[----:B------:R-:W-:Y:S02]  /*5390*/  IMAD R21, R21, R20, R12 ;  /* 0x0000001415157224 */ /* 0x000fe400078e020c */
[----:B----4-:R-:W2:Y:S01]  /*53a0*/  LDC R6, c[0x0][0x618] ;  /* 0x00018600ff067b82 */ /* 0x010ea20000000800 */
[----:B------:R-:W-:Y:S02]  /*53b0*/  IMAD.MOV.U32 R7, RZ, RZ, 0x1 ;  /* 0x00000001ff077424 */ /* 0x000fe400078e00ff */
[----:B------:R-:W-:-:S04]  /*53c0*/  IMAD.X R5, RZ, RZ, ~R0, P0 ;  /* 0x000000ffff057224 */ /* 0x000fc800000e0e00 */
[-C--:B-1----:R-:W-:Y:S01]  /*53d0*/  IMAD R0, R5, R14.reuse, RZ ;  /* 0x0000000e05007224 */ /* 0x082fe200078e02ff */
[----:B------:R-:W1:Y:S01]  /*53e0*/  LDC R8, c[0x0][0x608] ;  /* 0x00018200ff087b82 */ /* 0x000e620000000800 */
[----:B------:R-:W-:-:S04]  /*53f0*/  IMAD.WIDE.U32 R4, R3, R14, R16 ;  /* 0x0000000e03047225 */ /* 0x000fc800078e0010 */
[----:B------:R-:W-:Y:S01]  /*5400*/  IMAD R3, R3, R15, R0 ;  /* 0x0000000f03037224 */ /* 0x000fe200078e0200 */
[----:B------:R-:W-:Y:S02]  /*5410*/  I2FP.F32.U32 R0, R24 ;  /* 0x0000001800007245 */ /* 0x000fe40000201000 */
[----:B------:R-:W3:Y:S01]  /*5420*/  LDC R26, c[0x0][0x658] ;  /* 0x00019600ff1a7b82 */ /* 0x000ee20000000800 */
[----:B------:R-:W-:Y:S01]  /*5430*/  IMAD.IADD R3, R5, 0x1, R3 ;  /* 0x0000000105037824 */ /* 0x000fe200078e0203 */
[----:B0-----:R-:W-:Y:S01]  /*5440*/  ISETP.NE.U32.AND P0, PT, R28, RZ, PT ;  /* 0x000000ff1c00720c */ /* 0x001fe20003f05070 */
[----:B------:R-:W-:Y:S01]  /*5450*/  FMUL R0, R0, UR4 ;  /* 0x0000000400007c20 */ /* 0x000fe20008400000 */
[----:B------:R-:W-:Y:S02]  /*5460*/  IMAD.MOV.U32 R5, RZ, RZ, -0x1 ;  /* 0xffffffffff057424 */ /* 0x000fe400078e00ff */
[----:B------:R-:W-:Y:S01]  /*5470*/  ISETP.NE.AND.EX P0, PT, R29, RZ, PT, P0 ;  /* 0x000000ff1d00720c */ /* 0x000fe20003f05300 */
[----:B------:R0:W4:Y:S01]  /*5480*/  F2I.U32.TRUNC.NTZ R13, R0 ;  /* 0x00000000000d7305 */ /* 0x000122000020f000 */
[----:B------:R-:W0:Y:S01]  /*5490*/  LDC R15, c[0x0][0x148] ;  /* 0x00005200ff0f7b82 */ /* 0x000e220000000800 */
[----:B--2---:R-:W-:-:S02]  /*54a0*/  SHF.R.U64 R12, R4, R6, R3 ;  /* 0x00000006040c7219 */ /* 0x004fc40000001203 */
[----:B------:R-:W-:-:S05]  /*54b0*/  SHF.R.U32.HI R3, RZ, R6, R3 ;  /* 0x00000006ff037219 */ /* 0x000fca0000011603 */
[----:B------:R-:W2:Y:S01]  /*54c0*/  LDC R20, c[0x0][0x600] ;  /* 0x00018000ff147b82 */ /* 0x000ea20000000800 */
[-CC-:B-1----:R-:W-:Y:S02]  /*54d0*/  SHF.R.U64 R10, R12, R8.reuse, R3.reuse ;  /* 0x000000080c0a7219 */ /* 0x182fe40000001203 */
[----:B------:R-:W-:-:S05]  /*54e0*/  SHF.R.U32.HI R3, RZ, R8, R3 ;  /* 0x00000008ff037219 */ /* 0x000fca0000011603 */
[----:B------:R-:W1:Y:S01]  /*54f0*/  LDC R27, c[0x0][0x648] ;  /* 0x00019200ff1b7b82 */ /* 0x000e620000000800 */
[-C--:B---3--:R-:W-:Y:S02]  /*5500*/  SHF.L.U32 R4, R5, R26.reuse, RZ ;  /* 0x0000001a05047219 */ /* 0x088fe400000006ff */
[-CC-:B------:R-:W-:Y:S02]  /*5510*/  SHF.R.U64 R14, R10, R26.reuse, R3.reuse ;  /* 0x0000001a0a0e7219 */ /* 0x180fe40000001203 */
[----:B------:R-:W-:Y:S02]  /*5520*/  SHF.R.U32.HI R5, RZ, R26, R3 ;  /* 0x0000001aff057219 */ /* 0x000fe40000011603 */
[----:B------:R-:W-:Y:S01]  /*5530*/  LOP3.LUT R25, RZ, R4, RZ, 0x33, !PT ;  /* 0x00000004ff197212 */ /* 0x000fe200078e33ff */
[----:B------:R-:W3:Y:S01]  /*5540*/  LDC R30, c[0x0][0x638] ;  /* 0x00018e00ff1e7b82 */ /* 0x000ee20000000800 */
[----:B------:R-:W-:Y:S01]  /*5550*/  SHF.L.U32 R26, R7, R26, RZ ;  /* 0x0000001a071a7219 */ /* 0x000fe200000006ff */
[----:B------:R-:W-:-:S06]  /*5560*/  IMAD.MOV.U32 R4, RZ, RZ, R14 ;  /* 0x000000ffff047224 */ /* 0x000fcc00078e000e */
[----:B------:R-:W0:Y:S01]  /*5570*/  LDC R31, c[0x0][0x610] ;  /* 0x00018400ff1f7b82 */ /* 0x000e220000000800 */
[----:B----4-:R-:W-:Y:S05]  /*5580*/  @!P0 BRA `(.L_x_165) ;  /* 0x0000000000288947 */ /* 0x010fea0003800000 */
        /* <DEDUP_REMOVED lines=10> */
.L_x_165:
[----:B------:R-:W-:Y:S01]  /*5630*/  ISETP.NE.AND P0, PT, R2, 0x1, PT ;  /* 0x000000010200780c */ /* 0x000fe20003f05270 */
[----:B--2---:R-:W-:Y:S01]  /*5640*/  VIADD R7, R20, 0xffffffff ;  /* 0xffffffff14077836 */ /* 0x004fe20000000000 */
[----:B01----:R-:W-:Y:S01]  /*5650*/  SHF.R.U64 R0, R4, R27, R5 ;  /* 0x0000001b04007219 */ /* 0x003fe20000001205 */
[----:B------:R-:W-:Y:S01]  /*5660*/  IMAD.MOV R13, RZ, RZ, -R13 ;  /* 0x000000ffff0d7224 */ /* 0x000fe200078e0a0d */
[----:B------:R-:W-:Y:S01]  /*5670*/  LOP3.LUT R5, R10, R25, RZ, 0xc0, !PT ;  /* 0x000000190a057212 */ /* 0x000fe200078ec0ff */
[----:B------:R-:W-:Y:S01]  /*5680*/  IMAD.MOV.U32 R4, RZ, RZ, 0x1 ;  /* 0x00000001ff047424 */ /* 0x000fe200078e00ff */
[----:B------:R-:W-:Y:S01]  /*5690*/  LOP3.LUT R12, R12, R7, RZ, 0xc0, !PT ;  /* 0x000000070c0c7212 */ /* 0x000fe200078ec0ff */
[----:B------:R-:W-:Y:S02]  /*56a0*/  IMAD.MOV R3, RZ, RZ, -R0 ;  /* 0x000000ffff037224 */ /* 0x000fe400078e0a00 */
[----:B------:R-:W-:Y:S02]  /*56b0*/  IMAD R0, R26, R0, R5 ;  /* 0x000000001a007224 */ /* 0x000fe400078e0205 */
[----:B---3--:R-:W-:-:S02]  /*56c0*/  IMAD R3, R3, R30, R14 ;  /* 0x0000001e03037224 */ /* 0x008fc400078e020e */
[----:B------:R-:W-:Y:S02]  /*56d0*/  @P0 IMAD R21, R15, R13, R24 ;  /* 0x0000000d0f150224 */ /* 0x000fe400078e0218 */
[----:B------:R-:W-:Y:S01]  /*56e0*/  IMAD R5, R3, R20, R12 ;  /* 0x0000001403057224 */ /* 0x000fe200078e020c */
[----:B------:R-:W-:Y:S01]  /*56f0*/  PRMT R3, R4, 0x7610, R3 ;  /* 0x0000761004037816 */ /* 0x000fe20000000003 */
[----:B------:R-:W-:-:S05]  /*5700*/  IMAD R0, R0, R31, R21 ;  /* 0x0000001f00007224 */ /* 0x000fca00078e0215 */
[----:B------:R-:W-:Y:S02]  /*5710*/  SEL R93, R5, R0, !P0 ;  /* 0x00000000055d7207 */ /* 0x000fe40004000000 */
[----:B------:R-:W-:-:S07]  /*5720*/  SEL R0, R0, R5, !P0 ;  /* 0x0000000500007207 */ /* 0x000fce0004000000 */
.L_x_163:
[----:B------:R-:W-:Y:S01]  /*5730*/  LOP3.LUT P0, RZ, R3, 0xff, RZ, 0xc0, !PT ;  /* 0x000000ff03ff7812 */ /* 0x000fe2000780c0ff */
[----:B------:R-:W-:-:S12]  /*5740*/  IMAD.MOV.U32 R92, RZ, RZ, R0 ;  /* 0x000000ffff5c7224 */ /* 0x000fd800078e0000 */
[----:B------:R-:W-:Y:S05]  /*5750*/  @P0 BRA `(.L_x_166) ;  /* 0xffffffb800a00947 */ /* 0x000fea000383ffff */
[----:B------:R-:W-:Y:S05]  /*5760*/  EXIT ;  /* 0x000000000000794d */ /* 0x000fea0003800000 */
.L_x_7:
[----:B0-----:R-:W-:Y:S01]  /*5770*/  ULDC.64 UR4, c[0x0][0x650] ;  /* 0x0001940000047ab9 */ /* 0x001fe20000000a00 */
        /* <DEDUP_REMOVED lines=25> */
.L_x_168:
[----:B------:R-:W0:Y:S01]  /*5910*/  LDC.64 R28, c[0x0][0x640] ;  /* 0x00019000ff1c7b82 */ /* 0x000e220000000a00 */
[-CC-:B------:R-:W-:Y:S01]  /*5920*/  SHF.R.U64 R22, R12, R6.reuse, R13.reuse ;  /* 0x000000060c167219 */ /* 0x180fe2000000120d */
[----:B------:R-:W-:Y:S01]  /*5930*/  IMAD.MOV.U32 R30, RZ, RZ, 0x1 ;  /* 0x00000001ff1e7424 */ /* 0x000fe200078e00ff */
[----:B------:R-:W-:Y:S02]  /*5940*/  SHF.R.U32.HI R6, RZ, R6, R13 ;  /* 0x00000006ff067219 */ /* 0x000fe4000001160d */
        /* <DEDUP_REMOVED lines=8> */
[----:B------:R-:W-:Y:S01]  /*59d0*/  IMAD.IADD R9, R9, 0x1, R11 ;  /* 0x0000000109097824 */ /* 0x000fe200078e020b */
[----:B0-----:R-:W-:-:S04]  /*59e0*/  ISETP.NE.U32.AND P0, PT, R28, RZ, PT ;  /* 0x000000ff1c00720c */ /* 0x001fc80003f05070 */
[----:B------:R-:W-:Y:S02]  /*59f0*/  ISETP.NE.AND.EX P0, PT, R29, RZ, PT, P0 ;  /* 0x000000ff1d00720c */ /* 0x000fe40003f05300 */
[----:B------:R-:W0:Y:S01]  /*5a00*/  LDC R20, c[0x0][0x600] ;  /* 0x00018000ff147b82 */ /* 0x000e220000000800 */
[-CC-:B-1----:R-:W-:Y:S01]  /*5a10*/  SHF.R.U64 R14, R8, R10.reuse, R9.reuse ;  /* 0x0000000a080e7219 */ /* 0x182fe20000001209 */
[----:B------:R-:W-:Y:S01]  /*5a20*/  IMAD.MOV.U32 R8, RZ, RZ, -0x1 ;  /* 0xffffffffff087424 */ /* 0x000fe200078e00ff */
[----:B------:R-:W-:-:S05]  /*5a30*/  SHF.R.U32.HI R9, RZ, R10, R9 ;  /* 0x0000000aff097219 */ /* 0x000fca0000011609 */
[----:B------:R-:W1:Y:S01]  /*5a40*/  LDC R24, c[0x0][0x648] ;  /* 0x00019200ff187b82 */ /* 0x000e620000000800 */
[-CC-:B--2---:R-:W-:Y:S02]  /*5a50*/  SHF.R.U64 R23, R14, R12.reuse, R9.reuse ;  /* 0x0000000c0e177219 */ /* 0x184fe40000001209 */
[----:B------:R-:W-:-:S05]  /*5a60*/  SHF.R.U32.HI R6, RZ, R12, R9 ;  /* 0x0000000cff067219 */ /* 0x000fca0000011609 */
[----:B------:R-:W2:Y:S01]  /*5a70*/  LDC R26, c[0x0][0x638] ;  /* 0x00018e00ff1a7b82 */ /* 0x000ea20000000800 */
[-C--:B---3--:R-:W-:Y:S02]  /*5a80*/  SHF.L.U32 R8, R8, R27.reuse, RZ ;  /* 0x0000001b08087219 */ /* 0x088fe400000006ff */
[-CC-:B------:R-:W-:Y:S02]  /*5a90*/  SHF.R.U64 R25, R23, R27.reuse, R6.reuse ;  /* 0x0000001b17197219 */ /* 0x180fe40000001206 */
[----:B------:R-:W-:Y:S02]  /*5aa0*/  LOP3.LUT R32, RZ, R8, RZ, 0x33, !PT ;  /* 0x00000008ff207212 */ /* 0x000fe400078e33ff */
[----:B------:R-:W-:Y:S01]  /*5ab0*/  SHF.R.U32.HI R9, RZ, R27, R6 ;  /* 0x0000001bff097219 */ /* 0x000fe20000011606 */
[----:B------:R-:W3:Y:S01]  /*5ac0*/  LDC R31, c[0x0][0x610] ;  /* 0x00018400ff1f7b82 */ /* 0x000ee20000000800 */
[----:B------:R-:W-:Y:S01]  /*5ad0*/  IMAD.MOV.U32 R8, RZ, RZ, R25 ;  /* 0x000000ffff087224 */ /* 0x000fe200078e0019 */
[----:B------:R-:W-:Y:S06]  /*5ae0*/  @!P0 BRA `(.L_x_169) ;  /* 0x0000000000288947 */ /* 0x000fec0003800000 */
        /* <DEDUP_REMOVED lines=10> */
.L_x_169:
[----:B------:R-:W-:Y:S01]  /*5b90*/  ISETP.NE.AND P0, PT, R2, 0x1, PT ;  /* 0x000000010200780c */ /* 0x000fe20003f05270 */
[----:B------:R-:W-:Y:S01]  /*5ba0*/  IMAD.MOV.U32 R13, RZ, RZ, R22 ;  /* 0x000000ffff0d7224 */ /* 0x000fe200078e0016 */
[----:B-1----:R-:W-:Y:S01]  /*5bb0*/  SHF.R.U64 R6, R8, R24, R9 ;  /* 0x0000001808067219 */ /* 0x002fe20000001209 */
[----:B0-----:R-:W-:Y:S01]  /*5bc0*/  VIADD R9, R20, 0xffffffff ;  /* 0xffffffff14097836 */ /* 0x001fe20000000000 */
[----:B------:R-:W-:Y:S02]  /*5bd0*/  SHF.L.U32 R30, R30, R27, RZ ;  /* 0x0000001b1e1e7219 */ /* 0x000fe400000006ff */
[----:B------:R-:W-:Y:S01]  /*5be0*/  LOP3.LUT R5, R23, R32, RZ, 0xc0, !PT ;  /* 0x0000002017057212 */ /* 0x000fe200078ec0ff */
[----:B------:R-:W-:-:S04]  /*5bf0*/  IMAD.MOV R8, RZ, RZ, -R6 ;  /* 0x000000ffff087224 */ /* 0x000fc800078e0a06 */
[----:B------:R-:W-:Y:S01]  /*5c00*/  IMAD R6, R30, R6, R5 ;  /* 0x000000061e067224 */ /* 0x000fe200078e0205 */
[----:B------:R-:W-:Y:S01]  /*5c10*/  LOP3.LUT R5, R14, R9, RZ, 0xc0, !PT ;  /* 0x000000090e057212 */ /* 0x000fe200078ec0ff */
[----:B------:R-:W-:Y:S02]  /*5c20*/  @P0 IMAD R3, R7, R21, R4 ;  /* 0x0000001507030224 */ /* 0x000fe400078e0204 */
[----:B--2---:R-:W-:Y:S02]  /*5c30*/  IMAD R4, R8, R26, R25 ;  /* 0x0000001a08047224 */ /* 0x004fe400078e0219 */
[----:B---3--:R-:W-:Y:S02]  /*5c40*/  IMAD R3, R6, R31, R3 ;  /* 0x0000001f06037224 */ /* 0x008fe400078e0203 */
[----:B------:R-:W-:Y:S02]  /*5c50*/  IMAD R4, R4, R20, R5 ;  /* 0x0000001404047224 */ /* 0x000fe400078e0205 */
[----:B------:R-:W-:-:S03]  /*5c60*/  IMAD.MOV.U32 R6, RZ, RZ, 0x1 ;  /* 0x00000001ff067424 */ /* 0x000fc600078e00ff */
[----:B------:R-:W-:Y:S02]  /*5c70*/  SEL R20, R4, R3, !P0 ;  /* 0x0000000304147207 */ /* 0x000fe40004000000 */
[----:B------:R-:W-:-:S07]  /*5c80*/  SEL R12, R3, R4, !P0 ;  /* 0x00000004030c7207 */ /* 0x000fce0004000000 */
.L_x_167:
[----:B------:R-:W-:-:S08]  /*5c90*/  NOP ;  /* 0x0000000000007918 */ /* 0x000fd00000000000 */
[----:B------:R-:W0:-:S00]  /*5ca0*/  USETMAXREG.DEALLOC.CTAPOOL 0x28 ;  /* 0x00000028000079c8 */ /* 0x000e0000080e0500 */
[----:B0-----:R-:W-:-:S13]  /*5cb0*/  ISETP.NE.AND P0, PT, R0, RZ, PT ;  /* 0x000000ff0000720c */ /* 0x001fda0003f05270 */
[----:B------:R-:W-:Y:S05]  /*5cc0*/  @P0 EXIT ;  /* 0x000000000000094d */ /* 0x000fea0003800000 */
[----:B------:R-:W-:Y:S01]  /*5cd0*/  LOP3.LUT P0, RZ, R6, 0xff, RZ, 0xc0, !PT ;  /* 0x000000ff06ff7812 */ /* 0x000fe2000780c0ff */
[----:B------:R-:W-:Y:S02]  /*5ce0*/  IMAD.MOV.U32 R10, RZ, RZ, 0x1 ;  /* 0x00000001ff0a7424 */ /* 0x000fe400078e00ff */
[----:B------:R-:W-:-:S10]  /*5cf0*/  IMAD.MOV.U32 R9, RZ, RZ, RZ ;  /* 0x000000ffff097224 */ /* 0x000fd400078e00ff */
[----:B------:R-:W-:Y:S05]  /*5d00*/  @!P0 BRA `(.L_x_170) ;  /* 0x0000000c00808947 */ /* 0x000fea0003800000 */
[----:B------:R-:W0:Y:S01]  /*5d10*/  LDC R0, c[0x0][0x28c] ;  /* 0x0000a300ff007b82 */ /* 0x000e220000000800 */
[----:B------:R-:W-:Y:S01]  /*5d20*/  ULDC UR5, c[0x0][0x658] ;  /* 0x0001960000057ab9 */ /* 0x000fe20000000800 */
[----:B------:R-:W-:Y:S01]  /*5d30*/  UMOV UR11, 0xffffffff ;  /* 0xffffffff000b7882 */ /* 0x000fe20000000000 */
[----:B------:R-:W-:Y:S01]  /*5d40*/  UMOV UR15, 0x1 ;  /* 0x00000001000f7882 */ /* 0x000fe20000000000 */
[----:B------:R-:W-:Y:S01]  /*5d50*/  USHF.L.U32 UR11, UR11, UR5, URZ ;  /* 0x000000050b0b7299 */ /* 0x000fe2000800063f */
[----:B------:R-:W-:Y:S01]  /*5d60*/  BSSY B0, `(.L_x_170) ;  /* 0x00000da000007945 */ /* 0x000fe20003800000 */
[----:B------:R-:W-:Y:S01]  /*5d70*/  ULDC UR9, c[0x0][0xc] ;  /* 0x0000030000097ab9 */ /* 0x000fe20000000800 */
[----:B------:R-:W-:Y:S01]  /*5d80*/  ULDC UR12, c[0x0][0x10] ;  /* 0x00000400000c7ab9 */ /* 0x000fe20000000800 */
[----:B------:R-:W1:Y:S01]  /*5d90*/  S2UR UR8, SR_CgaCtaId ;  /* 0x00000000000879c3 */ /* 0x000e620000008800 */
[----:B------:R-:W-:Y:S01]  /*5da0*/  USHF.L.U32 UR5, UR15, UR5, URZ ;  /* 0x000000050f057299 */ /* 0x000fe2000800063f */
[----:B------:R-:W-:Y:S01]  /*5db0*/  LOP3.LUT R11, R19, 0x2, RZ, 0xfc, !PT ;  /* 0x00000002130b7812 */ /* 0x000fe200078efcff */
[----:B------:R-:W-:Y:S01]  /*5dc0*/  IMAD.MOV.U32 R10, RZ, RZ, 0x1 ;  /* 0x00000001ff0a7424 */ /* 0x000fe200078e00ff */
[----:B------:R-:W-:Y:S01]  /*5dd0*/  ULDC UR4, c[0x0][0x600] ;  /* 0x0001800000047ab9 */ /* 0x000fe20000000800 */
[----:B------:R-:W-:Y:S01]  /*5de0*/  IMAD.MOV.U32 R9, RZ, RZ, RZ ;  /* 0x000000ffff097224 */ /* 0x000fe200078e00ff */
[----:B------:R-:W-:Y:S01]  /*5df0*/  UMOV UR20, 0x5 ;  /* 0x0000000500147882 */ /* 0x000fe20000000000 */
[----:B------:R-:W-:Y:S01]  /*5e00*/  UIADD3 UR4, UR4, -0x1, URZ ;  /* 0xffffffff04047890 */ /* 0x000fe2000fffe03f */
[----:B------:R-:W-:Y:S01]  /*5e10*/  ULDC.64 UR28, c[0x0][0x198] ;  /* 0x00006600001c7ab9 */ /* 0x000fe20000000a00 */
[----:B0-----:R-:W-:-:S05]  /*5e20*/  VIADD R0, R0, 0x3f ;  /* 0x0000003f00007836 */ /* 0x001fca0000000000 */
[----:B------:R-:W-:Y:S01]  /*5e30*/  SHF.R.S32.HI R3, RZ, 0x1f, R0 ;  /* 0x0000001fff037819 */ /* 0x000fe20000011400 */
[----:B-1----:R-:W-:-:S03]  /*5e40*/  ULOP3.LUT UR10, UR8, 0x1, URZ, 0xc0, !UPT ;  /* 0x00000001080a7892 */ /* 0x002fc6000f8ec03f */
[----:B------:R-:W-:Y:S01]  /*5e50*/  LEA.HI R3, R3, R0, RZ, 0x6 ;  /* 0x0000000003037211 */ /* 0x000fe200078f30ff */
[----:B------:R-:W-:Y:S01]  /*5e60*/  USHF.L.U32 UR7, UR8, 0xc, URZ ;  /* 0x0000000c08077899 */ /* 0x000fe2000800063f */
[----:B------:R-:W-:Y:S01]  /*5e70*/  IMAD.MOV.U32 R0, RZ, RZ, 0x1 ;  /* 0x00000001ff007424 */ /* 0x000fe200078e00ff */
[----:B------:R-:W-:Y:S01]  /*5e80*/  USHF.R.U32.HI UR27, URZ, 0x1, UR8 ;  /* 0x000000013f1b7899 */ /* 0x000fe20008011608 */
[--C-:B------:R-:W-:Y:S01]  /*5e90*/  SHF.R.S32.HI R8, RZ, 0x6, R3.reuse ;  /* 0x00000006ff087819 */ /* 0x100fe20000011403 */
[----:B------:R-:W-:Y:S02]  /*5ea0*/  USHF.L.U32 UR6, UR8, 0x6, URZ ;  /* 0x0000000608067899 */ /* 0x000fe4000800063f */
[----:B------:R-:W-:Y:S01]  /*5eb0*/  ULOP3.LUT UR8, UR8, 0xfffffffe, URZ, 0xc0, !UPT ;  /* 0xfffffffe08087892 */ /* 0x000fe2000f8ec03f */
[----:B------:R-:W-:Y:S01]  /*5ec0*/  PRMT R3, R0, 0x7610, R3 ;  /* 0x0000761000037816 */ /* 0x000fe20000000003 */
[----:B------:R-:W-:Y:S01]  /*5ed0*/  UISETP.GT.U32.AND UP0, UPT, UR10, 0xffff, UPT ;  /* 0x0000ffff0a00788c */ /* 0x000fe2000bf04070 */
[----:B------:R-:W-:Y:S01]  /*5ee0*/  VIADD R0, R8, 0x1 ;  /* 0x0000000108007836 */ /* 0x000fe20000000000 */
[----:B------:R-:W-:-:S02]  /*5ef0*/  ULOP3.LUT UR13, UR7, 0x1000, URZ, 0xc0, !UPT ;  /* 0x00001000070d7892 */ /* 0x000fc4000f8ec03f */
[----:B------:R-:W-:Y:S02]  /*5f00*/  ULOP3.LUT UR7, URZ, UR11, URZ, 0x33, !UPT ;  /* 0x0000000b3f077292 */ /* 0x000fe4000f8e333f */
[----:B------:R-:W-:Y:S02]  /*5f10*/  USHF.L.U32 UR14, UR15, UR8, URZ ;  /* 0x000000080f0e7299 */ /* 0x000fe4000800063f */
[----:B------:R-:W-:Y:S02]  /*5f20*/  ULOP3.LUT UR11, UR8, 0x1, URZ, 0xfc, !UPT ;  /* 0x00000001080b7892 */ /* 0x000fe4000f8efc3f */
[----:B------:R-:W-:Y:S02]  /*5f30*/  UIMAD.WIDE.U32 UR8, UR9, UR12, URZ ;  /* 0x0000000c090872a5 */ /* 0x000fe4000f8e003f */
[----:B------:R-:W-:Y:S01]  /*5f40*/  USEL UR10, UR10, 0xffff, !UP0 ;  /* 0x0000ffff0a0a7887 */ /* 0x000fe2000c000000 */
[----:B------:R-:W-:Y:S01]  /*5f50*/  ULDC UR12, c[0x0][0x14] ;  /* 0x00000500000c7ab9 */ /* 0x000fe20000000800 */
[----:B------:R-:W-:-:S02]  /*5f60*/  USHF.L.U32 UR11, UR15, UR11, URZ ;  /* 0x0000000b0f0b7299 */ /* 0x000fc4000800063f */
[----:B------:R-:W-:Y:S02]  /*5f70*/  UIMAD.WIDE.U32 UR24, UR8, UR12, URZ ;  /* 0x0000000c081872a5 */ /* 0x000fe4000f8e003f */
[----:B------:R-:W-:Y:S02]  /*5f80*/  UIMAD UR15, UR9, UR12, URZ ;  /* 0x0000000c090f72a4 */ /* 0x000fe4000f8e023f */
[----:B------:R-:W-:Y:S02]  /*5f90*/  ULOP3.LUT UR10, UR10, 0xffff, URZ, 0xc0, !UPT ;  /* 0x0000ffff0a0a7892 */ /* 0x000fe4000f8ec03f */
[----:B------:R-:W-:Y:S02]  /*5fa0*/  ULEA UR30, UR27, 0x100, 0xc ;  /* 0x000001001b1e7891 */ /* 0x000fe4000f8e603f */
[----:B------:R-:W-:Y:S02]  /*5fb0*/  ULOP3.LUT UR6, UR6, 0x40, URZ, 0xc0, !UPT ;  /* 0x0000004006067892 */ /* 0x000fe4000f8ec03f */
[----:B------:R-:W-:-:S02]  /*5fc0*/  ULOP3.LUT UR13, UR13, 0x8100, URZ, 0xfc, !UPT ;  /* 0x000081000d0d7892 */ /* 0x000fc4000f8efc3f */
[----:B------:R-:W-:Y:S02]  /*5fd0*/  ULOP3.LUT UR14, UR14, UR11, URZ, 0xfc, !UPT ;  /* 0x0000000b0e0e7292 */ /* 0x000fe4000f8efc3f */
[----:B------:R-:W-:Y:S02]  /*5fe0*/  UIADD3 UR15, UR25, UR15, URZ ;  /* 0x0000000f190f7290 */ /* 0x000fe4000fffe03f */
[----:B------:R-:W-:-:S12]  /*5ff0*/  USHF.L.U32 UR20, UR20, UR10, URZ ;  /* 0x0000000a14147299 */ /* 0x000fd8000800063f */
.L_x_181:
[----:B------:R-:W-:-:S03]  /*6000*/  UMOV UR8, 0xffffffff ;  /* 0xffffffff00087882 */ /* 0x000fc60000000000 */
[----:B------:R-:W-:Y:S05]  /*6010*/  BRA.DIV UR8, `(.L_x_171) ;  /* 0x0000000e08a47947 */ /* 0x000fea000b800000 */
[----:B------:R-:W-:-:S13]  /*6020*/  ELECT P6, URZ, PT ;  /* 0x00000000003f782f */ /* 0x000fda00038c0000 */
.L_x_192:
[----:B------:R-:W0:Y:S01]  /*6030*/  LDC R4, c[0x0][0x28c] ;  /* 0x0000a300ff047b82 */ /* 0x000e220000000800 */
[----:B------:R-:W-:Y:S01]  /*6040*/  BSSY B1, `(.L_x_172) ;  /* 0x0000039000017945 */ /* 0x000fe20003800000 */
[----:B0-----:R-:W-:-:S13]  /*6050*/  ISETP.LT.OR P6, PT, R4, 0x1, !P6 ;  /* 0x000000010400780c */ /* 0x001fda00077c1670 */
[----:B------:R-:W-:Y:S05]  /*6060*/  @P6 BRA `(.L_x_173) ;  /* 0x0000000000d86947 */ /* 0x000fea0003800000 */
[----:B------:R-:W-:Y:S01]  /*6070*/  LEA R12, R12, UR27, 0x1 ;  /* 0x0000001b0c0c7c11 */ /* 0x000fe2000f8e08ff */
[----:B------:R-:W-:Y:S01]  /*6080*/  IMAD.MOV.U32 R21, RZ, RZ, RZ ;  /* 0x000000ffff157224 */ /* 0x000fe200078e00ff */
[----:B------:R-:W-:Y:S01]  /*6090*/  LEA R20, R20, UR6, 0x7 ;  /* 0x0000000614147c11 */ /* 0x000fe2000f8e38ff */
[----:B------:R-:W-:Y:S02]  /*60a0*/  IMAD.MOV.U32 R4, RZ, RZ, R0 ;  /* 0x000000ffff047224 */ /* 0x000fe400078e0000 */
[----:B------:R-:W-:Y:S02]  /*60b0*/  IMAD.MOV.U32 R5, RZ, RZ, R10 ;  /* 0x000000ffff057224 */ /* 0x000fe400078e000a */
[----:B------:R-:W-:Y:S02]  /*60c0*/  IMAD.MOV.U32 R6, RZ, RZ, R9 ;  /* 0x000000ffff067224 */ /* 0x000fe400078e0009 */
[----:B------:R-:W-:-:S07]  /*60d0*/  IMAD.SHL.U32 R14, R12, 0x40, RZ ;  /* 0x000000400c0e7824 */ /* 0x000fce00078e00ff */
.L_x_176:
[----:B------:R-:W0:Y:S01]  /*60e0*/  S2R R12, SR_CgaCtaId ;  /* 0x00000000000c7919 */ /* 0x000e220000008800 */
[----:B------:R-:W-:Y:S02]  /*60f0*/  MOV R7, 0x400 ;  /* 0x0000040000077802 */ /* 0x000fe40000000f00 */
[----:B------:R-:W-:Y:S02]  /*6100*/  LOP3.LUT P1, RZ, R18, 0x7f, RZ, 0xc0, !PT ;  /* 0x0000007f12ff7812 */ /* 0x000fe4000782c0ff */
[----:B0-----:R-:W-:Y:S02]  /*6110*/  LEA R15, R12, R7, 0x18 ;  /* 0x000000070c0f7211 */ /* 0x001fe400078ec0ff */
[----:B------:R-:W-:-:S09]  /*6120*/  SHF.L.U32 R7, R5, 0x1f, RZ ;  /* 0x0000001f05077819 */ /* 0x000fd200000006ff */
[----:B------:R-:W0:Y:S01]  /*6130*/  @!P1 LDC R12, c[0x0][0x500] ;  /* 0x00014000ff0c9b82 */ /* 0x000e220000000800 */
[----:B------:R-:W-:-:S04]  /*6140*/  IMAD R22, R6, 0x8, R15 ;  /* 0x0000000806167824 */ /* 0x000fc800078e020f */
[----:B------:R-:W1:Y:S02]  /*6150*/  SYNCS.PHASECHK.TRANS64.TRYWAIT P0, [R22+URZ+0x20], R7 ;  /* 0x00002007160075a7 */ /* 0x000e64000800017f */
[----:B-1----:R-:W-:Y:S05]  /*6160*/  @!P0 BRA `(.L_x_174) ;  /* 0x0000000c00708947 */ /* 0x002fea0003800000 */
.L_x_193:
[----:B-1----:R-:W-:Y:S01]  /*6170*/  PRMT R7, R11, 0x9910, RZ ;  /* 0x000099100b077816 */ /* 0x002fe200000000ff */
[----:B0-----:R0:W-:Y:S03]  /*6180*/  @!P1 SYNCS.ARRIVE.TRANS64 RZ, [R22+URZ], R12 ;  /* 0x0000000c16ff99a7 */ /* 0x0011e6000800003f */
[----:B------:R-:W-:-:S13]  /*6190*/  ISETP.NE.AND P0, PT, R7, 0x2, PT ;  /* 0x000000020700780c */ /* 0x000fda0003f05270 */
[----:B0-----:R-:W-:Y:S05]  /*61a0*/  @P0 BRA `(.L_x_175) ;  /* 0x0000000000040947 */ /* 0x001fea0003800000 */
[----:B------:R-:W-:Y:S01]  /*61b0*/  BPT.TRAP 0x1 ;  /* 0x000000040000795c */ /* 0x000fe20000300000 */
.L_x_175:
[----:B------:R-:W-:Y:S01]  /*61c0*/  R2UR UR11, R6 ;  /* 0x00000000060b72ca */ /* 0x000fe200000e0000 */
[----:B------:R-:W-:Y:S01]  /*61d0*/  VIADD R4, R4, 0xffffffff ;  /* 0xffffffff04047836 */ /* 0x000fe20000000000 */
[----:B------:R-:W-:Y:S01]  /*61e0*/  R2UR UR22, R15 ;  /* 0x000000000f1672ca */ /* 0x000fe200000e0000 */
[----:B------:R-:W-:Y:S01]  /*61f0*/  UIADD3 UR16, UP0, UR28, 0xf0, URZ ;  /* 0x000000f01c107890 */ /* 0x000fe2000ff1e03f */
[----:B------:R-:W-:Y:S01]  /*6200*/  R2UR UR23, R14 ;  /* 0x000000000e1772ca */ /* 0x000fe200000e0000 */
[----:B------:R-:W-:Y:S01]  /*6210*/  UIADD3 UR32, UP1, UR28, 0x1f0, URZ ;  /* 0x000001f01c207890 */ /* 0x000fe2000ff3e03f */
[----:B------:R-:W-:Y:S01]  /*6220*/  R2UR UR9, R22 ;  /* 0x00000000160972ca */ /* 0x000fe200000e0000 */
[----:B------:R-:W-:Y:S01]  /*6230*/  UIADD3.X UR17, URZ, UR29, URZ, UP0, !UPT ;  /* 0x0000001d3f117290 */ /* 0x000fe200087fe43f */
[----:B------:R-:W-:Y:S01]  /*6240*/  R2UR UR10, R21 ;  /* 0x00000000150a72ca */ /* 0x000fe200000e0000 */
[----:B------:R-:W-:Y:S01]  /*6250*/  UPRMT UR21, URZ, 0x5410, UR20 ;  /* 0x000054103f157896 */ /* 0x000fe20008000014 */
[----:B------:R-:W-:Y:S01]  /*6260*/  R2UR UR12, R13 ;  /* 0x000000000d0c72ca */ /* 0x000fe200000e0000 */
[----:B------:R-:W-:Y:S01]  /*6270*/  VIADD R6, R6, 0x1 ;  /* 0x0000000106067836 */ /* 0x000fe20000000000 */
[----:B------:R-:W-:Y:S01]  /*6280*/  R2UR UR26, R20 ;  /* 0x00000000141a72ca */ /* 0x000fe200000e0000 */
[----:B------:R-:W-:Y:S01]  /*6290*/  ULEA UR8, UR11, UR30, 0xd ;  /* 0x0000001e0b087291 */ /* 0x000fe2000f8e683f */
[----:B------:R-:W-:Y:S01]  /*62a0*/  ISETP.GT.AND P1, PT, R4, 0x1, PT ;  /* 0x000000010400780c */ /* 0x000fe20003f24270 */
[----:B------:R-:W-:Y:S01]  /*62b0*/  ULEA UR11, UR11, UR13, 0xd ;  /* 0x0000000d0b0b7291 */ /* 0x000fe2000f8e683f */
[C---:B------:R-:W-:Y:S01]  /*62c0*/  ISETP.NE.AND P0, PT, R6.reuse, 0x4, PT ;  /* 0x000000040600780c */ /* 0x040fe20003f05270 */
[----:B------:R-:W-:Y:S01]  /*62d0*/  UIADD3 UR8, UR22, UR8, URZ ;  /* 0x0000000816087290 */ /* 0x000fe2000fffe03f */
[----:B------:R-:W-:Y:S01]  /*62e0*/  VIADD R21, R21, 0x40 ;  /* 0x0000004015157836 */ /* 0x000fe20000000000 */
[----:B------:R-:W-:Y:S01]  /*62f0*/  UIADD3 UR22, UR22, UR11, URZ ;  /* 0x0000000b16167290 */ /* 0x000fe2000fffe03f */
[----:B------:R-:W-:Y:S01]  /*6300*/  SEL R12, RZ, 0x1, P0 ;  /* 0x00000001ff0c7807 */ /* 0x000fe20000000000 */
[----:B------:R-:W-:Y:S01]  /*6310*/  UPRMT UR31, URZ, 0x5410, UR14 ;  /* 0x000054103f1f7896 */ /* 0x000fe2000800000e */
[----:B------:R-:W-:Y:S01]  /*6320*/  SEL R6, R6, RZ, P0 ;  /* 0x000000ff06067207 */ /* 0x000fe20000000000 */
[----:B------:R-:W-:Y:S01]  /*6330*/  UIADD3.X UR33, URZ, UR29, URZ, UP1, !UPT ;  /* 0x0000001d3f217290 */ /* 0x000fe20008ffe43f */
[----:B------:R-:W-:Y:S01]  /*6340*/  LOP3.LUT R5, R5, R12, RZ, 0x3c, !PT ;  /* 0x0000000c05057212 */ /* 0x000fe200078e3cff */
[----:B------:R-:W-:Y:S01]  /*6350*/  UMOV UR18, 0x0 ;  /* 0x0000000000127882 */ /* 0x000fe20000000000 */
[----:B------:R-:W-:Y:S01]  /*6360*/  UMOV UR19, 0x10000000 ;  /* 0x1000000000137882 */ /* 0x000fe20000000000 */
[----:B------:R-:W-:-:S02]  /*6370*/  UMOV UR11, UR23 ;  /* 0x00000017000b7c82 */ /* 0x000fc40008000000 */
[----:B------:R0:W-:Y:S02]  /*6380*/  UTMALDG.3D.MULTICAST [UR8], [UR16], UR21, desc[UR18] ;  /* 0x00001208100073b4 */ /* 0x0001e40008011815 */
[----:B0-----:R-:W-:Y:S01]  /*6390*/  UMOV UR8, UR22 ;  /* 0x0000001600087c82 */ /* 0x001fe20008000000 */
[----:B------:R-:W-:Y:S02]  /*63a0*/  UMOV UR11, UR26 ;  /* 0x0000001a000b7c82 */ /* 0x000fe40008000000 */
[----:B------:R0:W-:Y:S02]  /*63b0*/  UTMALDG.3D.MULTICAST [UR8], [UR32], UR31, desc[UR18] ;  /* 0x00001208200073b4 */ /* 0x0001e4000801181f */
[----:B0-----:R-:W-:Y:S05]  /*63c0*/  @P1 BRA `(.L_x_176) ;  /* 0xfffffffc00441947 */ /* 0x001fea000383ffff */
.L_x_173:
[----:B------:R-:W-:Y:S05]  /*63d0*/  BSYNC B1 ;  /* 0x0000000000017941 */ /* 0x000fea0003800000 */
.L_x_172:
[----:B------:R-:W-:Y:S01]  /*63e0*/  LOP3.LUT P1, RZ, R3, 0xff, RZ, 0xc0, !PT ;  /* 0x000000ff03ff7812 */ /* 0x000fe2000782c0ff */
[----:B------:R-:W-:Y:S01]  /*63f0*/  IMAD.IADD R9, R8, 0x1, R9 ;  /* 0x0000000108097824 */ /* 0x000fe200078e0209 */
[----:B------:R-:W-:Y:S01]  /*6400*/  IADD3 R16, P2, R16, UR24, RZ ;  /* 0x0000001810107c10 */ /* 0x000fe2000ff5e0ff */
[----:B------:R-:W-:Y:S01]  /*6410*/  ULDC.64 UR8, c[0x0][0x650] ;  /* 0x0001940000087ab9 */ /* 0x000fe20000000a00 */
[----:B------:R-:W-:Y:S01]  /*6420*/  BSSY B1, `(.L_x_177) ;  /* 0x000006b000017945 */ /* 0x000fe20003800000 */
[----:B------:R-:W-:Y:S01]  /*6430*/  IMAD.MOV.U32 R12, RZ, RZ, -0x1 ;  /* 0xffffffffff0c7424 */ /* 0x000fe200078e00ff */
[----:B------:R-:W-:Y:S01]  /*6440*/  SHF.R.U32.HI R3, RZ, 0x2, R9 ;  /* 0x00000002ff037819 */ /* 0x000fe20000011609 */
[----:B------:R-:W-:Y:S01]  /*6450*/  IMAD.MOV.U32 R20, RZ, RZ, -0x1 ;  /* 0xffffffffff147424 */ /* 0x000fe200078e00ff */
[----:B------:R-:W-:Y:S01]  /*6460*/  ISETP.GT.U32.AND P0, PT, R9, 0x3, PT ;  /* 0x000000030900780c */ /* 0x000fe20003f04070 */
[----:B------:R-:W-:Y:S01]  /*6470*/  IMAD.MOV.U32 R13, RZ, RZ, -0x1 ;  /* 0xffffffffff0d7424 */ /* 0x000fe200078e00ff */
[----:B------:R-:W-:-:S02]  /*6480*/  LOP3.LUT R3, R3, 0x1, RZ, 0xc0, !PT ;  /* 0x0000000103037812 */ /* 0x000fc400078ec0ff */
[----:B------:R-:W-:Y:S01]  /*6490*/  ISETP.LT.U32.AND P0, PT, R8, 0x4, P0 ;  /* 0x000000040800780c */ /* 0x000fe20000701070 */
[----:B------:R-:W0:Y:S01]  /*64a0*/  @P1 S2R R5, SR_CgaCtaId ;  /* 0x0000000000051919 */ /* 0x000e220000008800 */
[----:B------:R-:W-:Y:S02]  /*64b0*/  @P1 MOV R4, 0x400 ;  /* 0x0000040000041802 */ /* 0x000fe40000000f00 */
[----:B------:R-:W-:Y:S02]  /*64c0*/  IADD3.X R17, R17, UR15, RZ, P2, !PT ;  /* 0x0000000f11117c10 */ /* 0x000fe400097fe4ff */
[----:B------:R-:W-:Y:S02]  /*64d0*/  ISETP.GE.U32.AND P2, PT, R16, UR8, PT ;  /* 0x0000000810007c0c */ /* 0x000fe4000bf46070 */
[----:B------:R-:W-:Y:S02]  /*64e0*/  LOP3.LUT R9, R9, 0x3, RZ, 0xc0, !PT ;  /* 0x0000000309097812 */ /* 0x000fe400078ec0ff */
[----:B0-----:R-:W-:-:S04]  /*64f0*/  @P1 LEA R4, R5, R4, 0x18 ;  /* 0x0000000405041211 */ /* 0x001fc800078ec0ff */
[----:B------:R0:W-:Y:S01]  /*6500*/  @P1 SYNCS.ARRIVE.TRANS64.A1T0 RZ, [R4+URZ+0x58], RZ ;  /* 0x000058ff04ff19a7 */ /* 0x0001e2000810003f */
[----:B------:R-:W-:Y:S02]  /*6510*/  ISETP.NE.U32.AND P1, PT, R3, 0x1, PT ;  /* 0x000000010300780c */ /* 0x000fe40003f25070 */
[----:B------:R-:W-:Y:S02]  /*6520*/  SEL R3, RZ, 0x1, !P0 ;  /* 0x00000001ff037807 */ /* 0x000fe40004000000 */
[----:B------:R-:W-:Y:S02]  /*6530*/  ISETP.GE.U32.AND.EX P0, PT, R17, UR9, PT, P2 ;  /* 0x0000000911007c0c */ /* 0x000fe4000bf06120 */
[----:B------:R-:W-:-:S04]  /*6540*/  ISETP.GT.U32.AND P1, PT, R8, 0x3, !P1 ;  /* 0x000000030800780c */ /* 0x000fc80004f24070 */
[----:B0-----:R-:W-:-:S04]  /*6550*/  SEL R4, RZ, 0x1, !P1 ;  /* 0x00000001ff047807 */ /* 0x001fc80004800000 */
[--C-:B------:R-:W-:Y:S02]  /*6560*/  LOP3.LUT R10, R4, R10, R3.reuse, 0x96, !PT ;  /* 0x0000000a040a7212 */ /* 0x100fe400078e9603 */
[----:B------:R-:W-:Y:S02]  /*6570*/  PRMT R4, RZ, 0x7610, R4 ;  /* 0x00007610ff047816 */ /* 0x000fe40000000004 */
[----:B------:R-:W-:Y:S01]  /*6580*/  PRMT R3, RZ, 0x7610, R3 ;  /* 0x00007610ff037816 */ /* 0x000fe20000000003 */
[----:B------:R-:W-:Y:S06]  /*6590*/  @P0 BRA `(.L_x_178) ;  /* 0x00000004004c0947 */ /* 0x000fec0003800000 */
[----:B------:R-:W0:Y:S01]  /*65a0*/  S2R R14, SR_CTAID.X ;  /* 0x00000000000e7919 */ /* 0x000e220000002500 */
[----:B------:R-:W-:Y:S01]  /*65b0*/  ULDC.64 UR8, c[0x0][0x628] ;  /* 0x00018a0000087ab9 */ /* 0x000fe20000000a00 */
[----:B------:R-:W1:Y:S01]  /*65c0*/  LDC R15, c[0x0][0x144] ;  /* 0x00005100ff0f7b82 */ /* 0x000e620000000800 */
[----:B------:R-:W-:Y:S01]  /*65d0*/  ISETP.NE.U32.AND P0, PT, RZ, UR8, PT ;  /* 0x00000008ff007c0c */ /* 0x000fe2000bf05070 */
[----:B------:R-:W2:Y:S01]  /*65e0*/  S2R R12, SR_CTAID.Y ;  /* 0x00000000000c7919 */ /* 0x000ea20000002600 */
[----:B------:R-:W-:Y:S01]  /*65f0*/  ULDC UR10, c[0x0][0x150] ;  /* 0x00005400000a7ab9 */ /* 0x000fe20000000800 */
[----:B------:R-:W-:Y:S01]  /*6600*/  ULDC UR11, c[0x0][0x630] ;  /* 0x00018c00000b7ab9 */ /* 0x000fe20000000800 */
[----:B------:R-:W-:Y:S01]  /*6610*/  ISETP.NE.AND.EX P0, PT, RZ, UR9, PT, P0 ;  /* 0x00000009ff007c0c */ /* 0x000fe2000bf05300 */
[----:B------:R-:W-:Y:S01]  /*6620*/  IMAD.MOV.U32 R4, RZ, RZ, R16 ;  /* 0x000000ffff047224 */ /* 0x000fe200078e0010 */
[----:B0-----:R-:W-:-:S05]  /*6630*/  I2FP.F32.U32 R5, R14 ;  /* 0x0000000e00057245 */ /* 0x001fca0000201000 */
[----:B------:R-:W-:Y:S01]  /*6640*/  FMUL R20, R5, UR10 ;  /* 0x0000000a05147c20 */ /* 0x000fe20008400000 */
[----:B------:R-:W-:-:S05]  /*6650*/  IMAD.MOV.U32 R5, RZ, RZ, R17 ;  /* 0x000000ffff057224 */ /* 0x000fca00078e0011 */
[----:B--2---:R-:W-:Y:S05]  /*6660*/  @!P0 BRA `(.L_x_179) ;  /* 0x0000000000288947 */ /* 0x004fea0003800000 */
[----:B------:R-:W-:Y:S02]  /*6670*/  ULDC UR10, c[0x0][0x634] ;  /* 0x00018d00000a7ab9 */ /* 0x000fe40000000800 */
[----:B------:R-:W-:-:S05]  /*6680*/  IADD3 R5, P0, R16, UR10, RZ ;  /* 0x0000000a10057c10 */ /* 0x000fca000ff1e0ff */
[----:B------:R-:W-:-:S04]  /*6690*/  IMAD.X R13, RZ, RZ, R17, P0 ;  /* 0x000000ffff0d7224 */ /* 0x000fc800000e0611 */
[----:B------:R-:W-:-:S04]  /*66a0*/  IMAD.WIDE.U32 R6, R13, UR8, RZ ;  /* 0x000000080d067c25 */ /* 0x000fc8000f8e00ff */
[----:B------:R-:W-:-:S04]  /*66b0*/  IMAD.WIDE.U32 R6, P0, R5, UR9, R6 ;  /* 0x0000000905067c25 */ /* 0x000fc8000f800006 */
[----:B------:R-:W-:-:S04]  /*66c0*/  IMAD.WIDE.U32 R4, R5, UR8, RZ ;  /* 0x0000000805047c25 */ /* 0x000fc8000f8e00ff */
[----:B------:R-:W-:Y:S01]  /*66d0*/  IMAD.MOV.U32 R4, RZ, RZ, R7 ;  /* 0x000000ffff047224 */ /* 0x000fe200078e0007 */
[----:B------:R-:W-:Y:S01]  /*66e0*/  IADD3 RZ, P1, R5, R6, RZ ;  /* 0x0000000605ff7210 */ /* 0x000fe20007f3e0ff */
[----:B------:R-:W-:-:S04]  /*66f0*/  IMAD.X R5, RZ, RZ, RZ, P0 ;  /* 0x000000ffff057224 */ /* 0x000fc800000e06ff */
[----:B------:R-:W-:-:S08]  /*6700*/  IMAD.WIDE.U32.X R4, R13, UR9, R4, P1 ;  /* 0x000000090d047c25 */ /* 0x000fd000088e0404 */
.L_x_179:
[--C-:B------:R-:W-:Y:S01]  /*6710*/  SHF.R.U64 R13, R4, UR11, R5.reuse ;  /* 0x0000000b040d7c19 */ /* 0x100fe20008001205 */
[----:B------:R-:W0:Y:S01]  /*6720*/  F2I.U32.TRUNC.NTZ R20, R20 ;  /* 0x0000001400147305 */ /* 0x000e22000020f000 */
[----:B------:R-:W-:Y:S01]  /*6730*/  SHF.R.U32.HI R4, RZ, UR11, R5 ;  /* 0x0000000bff047c19 */ /* 0x000fe20008011605 */
[----:B------:R-:W-:Y:S01]  /*6740*/  ULDC.64 UR8, c[0x0][0x620] ;  /* 0x0001880000087ab9 */ /* 0x000fe20000000a00 */
[----:B------:R-:W-:Y:S01]  /*6750*/  IADD3 R7, P0, RZ, -R13, RZ ;  /* 0x8000000dff077210 */ /* 0x000fe20007f1e0ff */
[----:B------:R-:W-:Y:S01]  /*6760*/  ULDC.64 UR10, c[0x0][0x640] ;  /* 0x00019000000a7ab9 */ /* 0x000fe20000000a00 */
[----:B------:R-:W2:Y:S03]  /*6770*/  LDC R21, c[0x0][0x148] ;  /* 0x00005200ff157b82 */ /* 0x000ea60000000800 */
[----:B------:R-:W-:Y:S01]  /*6780*/  IMAD.X R4, RZ, RZ, ~R4, P0 ;  /* 0x000000ffff047224 */ /* 0x000fe200000e0e04 */
[----:B------:R-:W-:-:S03]  /*6790*/  ISETP.NE.U32.AND P0, PT, RZ, UR10, PT ;  /* 0x0000000aff007c0c */ /* 0x000fc6000bf05070 */
[----:B------:R-:W-:Y:S01]  /*67a0*/  IMAD R6, R4, UR8, RZ ;  /* 0x0000000804067c24 */ /* 0x000fe2000f8e02ff */
[----:B------:R-:W-:Y:S01]  /*67b0*/  ISETP.NE.AND.EX P0, PT, RZ, UR11, PT, P0 ;  /* 0x0000000bff007c0c */ /* 0x000fe2000bf05300 */
[----:B------:R-:W-:Y:S01]  /*67c0*/  IMAD.WIDE.U32 R4, R7, UR8, R16 ;  /* 0x0000000807047c25 */ /* 0x000fe2000f8e0010 */
[----:B------:R-:W-:-:S03]  /*67d0*/  ULDC UR8, c[0x0][0x618] ;  /* 0x0001860000087ab9 */ /* 0x000fc60000000800 */
[----:B------:R-:W-:Y:S01]  /*67e0*/  IMAD R7, R7, UR9, R6 ;  /* 0x0000000907077c24 */ /* 0x000fe2000f8e0206 */
[----:B------:R-:W-:Y:S01]  /*67f0*/  ULDC UR9, c[0x0][0x154] ;  /* 0x0000550000097ab9 */ /* 0x000fe20000000800 */
[----:B0-----:R-:W-:Y:S02]  /*6800*/  IMAD.MOV R6, RZ, RZ, -R20 ;  /* 0x000000ffff067224 */ /* 0x001fe400078e0a14 */
[----:B------:R-:W-:Y:S02]  /*6810*/  IMAD.IADD R5, R5, 0x1, R7 ;  /* 0x0000000105057824 */ /* 0x000fe400078e0207 */
[----:B-1----:R-:W-:Y:S01]  /*6820*/  IMAD R14, R15, R6, R14 ;  /* 0x000000060f0e7224 */ /* 0x002fe200078e020e */
[----:B------:R-:W-:Y:S02]  /*6830*/  I2FP.F32.U32 R6, R12 ;  /* 0x0000000c00067245 */ /* 0x000fe40000201000 */
[--C-:B------:R-:W-:Y:S02]  /*6840*/  SHF.R.U64 R15, R4, UR8, R5.reuse ;  /* 0x00000008040f7c19 */ /* 0x100fe40008001205 */
[----:B------:R-:W-:Y:S01]  /*6850*/  SHF.R.U32.HI R4, RZ, UR8, R5 ;  /* 0x00000008ff047c19 */ /* 0x000fe20008011605 */
[----:B------:R-:W-:Y:S01]  /*6860*/  FMUL R6, R6, UR9 ;  /* 0x0000000906067c20 */ /* 0x000fe20008400000 */
[----:B------:R-:W-:-:S02]  /*6870*/  ULDC UR8, c[0x0][0x608] ;  /* 0x0001820000087ab9 */ /* 0x000fc40000000800 */
[--C-:B------:R-:W-:Y:S01]  /*6880*/  SHF.R.U64 R22, R15, UR8, R4.reuse ;  /* 0x000000080f167c19 */ /* 0x100fe20008001204 */
[----:B------:R0:W1:Y:S01]  /*6890*/  F2I.U32.TRUNC.NTZ R24, R6 ;  /* 0x0000000600187305 */ /* 0x000062000020f000 */
[----:B------:R-:W-:Y:S01]  /*68a0*/  SHF.R.U32.HI R5, RZ, UR8, R4 ;  /* 0x00000008ff057c19 */ /* 0x000fe20008011604 */
[----:B------:R-:W-:-:S03]  /*68b0*/  ULDC UR8, c[0x0][0x658] ;  /* 0x0001960000087ab9 */ /* 0x000fc60000000800 */
[--C-:B------:R-:W-:Y:S02]  /*68c0*/  SHF.R.U64 R20, R22, UR8, R5.reuse ;  /* 0x0000000816147c19 */ /* 0x100fe40008001205 */
[----:B------:R-:W-:-:S03]  /*68d0*/  SHF.R.U32.HI R23, RZ, UR8, R5 ;  /* 0x00000008ff177c19 */ /* 0x000fc60008011605 */
[----:B------:R-:W-:Y:S02]  /*68e0*/  IMAD.MOV.U32 R4, RZ, RZ, R20 ;  /* 0x000000ffff047224 */ /* 0x000fe400078e0014 */
[----:B------:R-:W-:Y:S01]  /*68f0*/  IMAD.MOV.U32 R5, RZ, RZ, R23 ;  /* 0x000000ffff057224 */ /* 0x000fe200078e0017 */
[----:B0-----:R-:W-:Y:S06]  /*6900*/  @!P0 BRA `(.L_x_180) ;  /* 0x0000000000288947 */ /* 0x001fec0003800000 */
        /* <DEDUP_REMOVED lines=10> */
.L_x_180:
[----:B------:R-:W-:Y:S01]  /*69b0*/  ISETP.NE.AND P0, PT, R2, 0x1, PT ;  /* 0x000000010200780c */ /* 0x000fe20003f05270 */
[----:B------:R-:W-:Y:S01]  /*69c0*/  ULDC UR8, c[0x0][0x648] ;  /* 0x0001920000087ab9 */ /* 0x000fe20000000800 */
[----:B------:R-:W-:Y:S01]  /*69d0*/  LOP3.LUT R22, R22, UR7, RZ, 0xc0, !PT ;  /* 0x0000000716167c12 */ /* 0x000fe2000f8ec0ff */
[----:B-1----:R-:W-:Y:S01]  /*69e0*/  IMAD.MOV R24, RZ, RZ, -R24 ;  /* 0x000000ffff187224 */ /* 0x002fe200078e0a18 */
[----:B------:R-:W-:Y:S01]  /*69f0*/  SHF.R.U64 R5, R4, UR8, R5 ;  /* 0x0000000804057c19 */ /* 0x000fe20008001205 */
[----:B------:R-:W-:Y:S01]  /*6a00*/  ULDC UR8, c[0x0][0x638] ;  /* 0x00018e0000087ab9 */ /* 0x000fe20000000800 */
[----:B------:R-:W-:Y:S01]  /*6a10*/  LOP3.LUT R15, R15, UR4, RZ, 0xc0, !PT ;  /* 0x000000040f0f7c12 */ /* 0x000fe2000f8ec0ff */
[----:B------:R-:W-:Y:S01]  /*6a20*/  ULDC UR9, c[0x0][0x610] ;  /* 0x0001840000097ab9 */ /* 0x000fe20000000800 */
[----:B------:R-:W-:Y:S02]  /*6a30*/  IMAD.MOV.U32 R4, RZ, RZ, 0x1 ;  /* 0x00000001ff047424 */ /* 0x000fe400078e00ff */
[----:B------:R-:W-:-:S02]  /*6a40*/  IMAD.MOV R7, RZ, RZ, -R5 ;  /* 0x000000ffff077224 */ /* 0x000fc400078e0a05 */
[----:B------:R-:W-:Y:S02]  /*6a50*/  IMAD R5, R5, UR5, R22 ;  /* 0x0000000505057c24 */ /* 0x000fe4000f8e0216 */
[----:B--2---:R-:W-:Y:S02]  /*6a60*/  @P0 IMAD R14, R21, R24, R12 ;  /* 0x00000018150e0224 */ /* 0x004fe400078e020c */
[----:B------:R-:W-:Y:S01]  /*6a70*/  IMAD R20, R7, UR8, R20 ;  /* 0x0000000807147c24 */ /* 0x000fe2000f8e0214 */
[----:B------:R-:W-:Y:S01]  /*6a80*/  ULDC UR8, c[0x0][0x600] ;  /* 0x0001800000087ab9 */ /* 0x000fe20000000800 */
[----:B------:R-:W-:Y:S02]  /*6a90*/  IMAD R14, R5, UR9, R14 ;  /* 0x00000009050e7c24 */ /* 0x000fe4000f8e020e */
[----:B------:R-:W-:-:S05]  /*6aa0*/  IMAD R5, R20, UR8, R15 ;  /* 0x0000000814057c24 */ /* 0x000fca000f8e020f */
[----:B------:R-:W-:Y:S02]  /*6ab0*/  SEL R20, R5, R14, !P0 ;  /* 0x0000000e05147207 */ /* 0x000fe40004000000 */
[----:B------:R-:W-:-:S07]  /*6ac0*/  SEL R12, R14, R5, !P0 ;  /* 0x000000050e0c7207 */ /* 0x000fce0004000000 */
.L_x_178:
[----:B------:R-:W-:Y:S05]  /*6ad0*/  BSYNC B1 ;  /* 0x0000000000017941 */ /* 0x000fea0003800000 */
.L_x_177:
[----:B------:R-:W-:-:S13]  /*6ae0*/  LOP3.LUT P0, RZ, R4, 0xff, RZ, 0xc0, !PT ;  /* 0x000000ff04ff7812 */ /* 0x000fda000780c0ff */
[----:B------:R-:W-:Y:S05]  /*6af0*/  @P0 BRA `(.L_x_181) ;  /* 0xfffffff400400947 */ /* 0x000fea000383ffff */
[----:B------:R-:W-:Y:S05]  /*6b00*/  BSYNC B0 ;  /* 0x0000000000007941 */ /* 0x000fea0003800000 */
.L_x_170:
[----:B------:R-:W-:-:S03]  /*6b10*/  UMOV UR8, 0xffffffff ;  /* 0xffffffff00087882 */ /* 0x000fc60000000000 */
[----:B------:R-:W-:Y:S05]  /*6b20*/  BRA.DIV UR8, `(.L_x_182) ;  /* 0x0000000608147947 */ /* 0x000fea000b800000 */
[----:B------:R-:W-:-:S13]  /*6b30*/  ELECT P6, URZ, PT ;  /* 0x00000000003f782f */ /* 0x000fda00038c0000 */
.L_x_196:
[----:B------:R-:W-:Y:S04]  /*6b40*/  BSSY B0, `(.L_x_183) ;  /* 0x000002b000007945 */ /* 0x000fe80003800000 */
[----:B------:R-:W-:Y:S05]  /*6b50*/  @!P6 BRA `(.L_x_184) ;  /* 0x0000000000a4e947 */ /* 0x000fea0003800000 */
[----:B------:R-:W-:-:S04]  /*6b60*/  LOP3.LUT R19, R19, 0x2, RZ, 0xfc, !PT ;  /* 0x0000000213137812 */ /* 0x000fc800078efcff */
[----:B------:R-:W-:-:S13]  /*6b70*/  ISETP.NE.AND P0, PT, R19, 0x3, PT ;  /* 0x000000031300780c */ /* 0x000fda0003f05270 */
[----:B------:R-:W-:Y:S05]  /*6b80*/  @!P0 BRA `(.L_x_185) ;  /* 0x0000000000048947 */ /* 0x000fea0003800000 */
[----:B------:R-:W-:Y:S01]  /*6b90*/  BPT.TRAP 0x1 ;  /* 0x000000040000795c */ /* 0x000fe20000300000 */
.L_x_185:
[----:B------:R-:W0:Y:S01]  /*6ba0*/  S2R R3, SR_CgaCtaId ;  /* 0x0000000000037919 */ /* 0x000e220000008800 */
[----:B------:R-:W-:Y:S02]  /*6bb0*/  MOV R0, 0x400 ;  /* 0x0000040000007802 */ /* 0x000fe40000000f00 */
[----:B------:R-:W-:Y:S02]  /*6bc0*/  SHF.L.U32 R2, R10, 0x1f, RZ ;  /* 0x0000001f0a027819 */ /* 0x000fe400000006ff */
[----:B0-----:R-:W-:-:S05]  /*6bd0*/  LEA R0, R3, R0, 0x18 ;  /* 0x0000000003007211 */ /* 0x001fca00078ec0ff */
[----:B------:R-:W-:-:S04]  /*6be0*/  VIADD R0, R0, 0x20 ;  /* 0x0000002000007836 */ /* 0x000fc80000000000 */
[C---:B------:R-:W-:Y:S02]  /*6bf0*/  IMAD R5, R9.reuse, 0x8, R0 ;  /* 0x0000000809057824 */ /* 0x040fe400078e0200 */
[----:B------:R-:W-:Y:S02]  /*6c00*/  VIADD R9, R9, 0x1 ;  /* 0x0000000109097836 */ /* 0x000fe40000000000 */
[----:B------:R-:W0:Y:S03]  /*6c10*/  SYNCS.PHASECHK.TRANS64.TRYWAIT P0, [R5+URZ], R2 ;  /* 0x00000002050075a7 */ /* 0x000e26000800017f */
[----:B------:R-:W-:-:S04]  /*6c20*/  ISETP.NE.AND P1, PT, R9, 0x4, PT ;  /* 0x000000040900780c */ /* 0x000fc80003f25270 */
[----:B------:R-:W-:Y:S02]  /*6c30*/  SEL R3, RZ, 0x1, P1 ;  /* 0x00000001ff037807 */ /* 0x000fe40000800000 */
[----:B------:R-:W-:Y:S02]  /*6c40*/  SEL R9, R9, RZ, P1 ;  /* 0x000000ff09097207 */ /* 0x000fe40000800000 */
[----:B------:R-:W-:-:S03]  /*6c50*/  LOP3.LUT R10, R10, R3, RZ, 0x3c, !PT ;  /* 0x000000030a0a7212 */ /* 0x000fc600078e3cff */
[----:B------:R-:W-:Y:S01]  /*6c60*/  IMAD R7, R9, 0x8, R0 ;  /* 0x0000000809077824 */ /* 0x000fe200078e0200 */
[----:B------:R-:W-:Y:S01]  /*6c70*/  SHF.L.U32 R4, R10, 0x1f, RZ ;  /* 0x0000001f0a047819 */ /* 0x000fe200000006ff */
[----:B0-----:R-:W-:Y:S06]  /*6c80*/  @!P0 BRA `(.L_x_186) ;  /* 0x0000000000dc8947 */ /* 0x001fec0003800000 */
.L_x_197:
[----:B------:R-:W1:Y:S01]  /*6c90*/  SYNCS.PHASECHK.TRANS64.TRYWAIT P0, [R7+URZ], R4 ;  /* 0x00000004070075a7 */ /* 0x000e62000800017f */
[----:B0-----:R-:W-:-:S05]  /*6ca0*/  VIADD R2, R9, 0x1 ;  /* 0x0000000109027836 */ /* 0x001fca0000000000 */
[----:B------:R-:W-:-:S04]  /*6cb0*/  ISETP.NE.AND P1, PT, R2, 0x4, PT ;  /* 0x000000040200780c */ /* 0x000fc80003f25270 */
[----:B------:R-:W-:Y:S02]  /*6cc0*/  SEL R3, RZ, 0x1, P1 ;  /* 0x00000001ff037807 */ /* 0x000fe40000800000 */
[----:B------:R-:W-:Y:S02]  /*6cd0*/  SEL R9, R2, RZ, P1 ;  /* 0x000000ff02097207 */ /* 0x000fe40000800000 */
[----:B------:R-:W-:-:S03]  /*6ce0*/  LOP3.LUT R11, R10, R3, RZ, 0x3c, !PT ;  /* 0x000000030a0b7212 */ /* 0x000fc600078e3cff */
[----:B------:R-:W-:Y:S01]  /*6cf0*/  IMAD R6, R9, 0x8, R0 ;  /* 0x0000000809067824 */ /* 0x000fe200078e0200 */
[----:B------:R-:W-:Y:S01]  /*6d00*/  SHF.L.U32 R5, R11, 0x1f, RZ ;  /* 0x0000001f0b057819 */ /* 0x000fe200000006ff */
[----:B-1----:R-:W-:Y:S06]  /*6d10*/  @!P0 BRA `(.L_x_187) ;  /* 0x0000000000cc8947 */ /* 0x002fec0003800000 */
.L_x_198:
[----:B------:R-:W1:Y:S01]  /*6d20*/  SYNCS.PHASECHK.TRANS64.TRYWAIT P0, [R6+URZ], R5 ;  /* 0x00000005060075a7 */ /* 0x000e62000800017f */
[----:B------:R-:W-:-:S05]  /*6d30*/  VIADD R2, R9, 0x1 ;  /* 0x0000000109027836 */ /* 0x000fca0000000000 */
[----:B------:R-:W-:-:S04]  /*6d40*/  ISETP.NE.AND P1, PT, R2, 0x4, PT ;  /* 0x000000040200780c */ /* 0x000fc80003f25270 */
[----:B0-----:R-:W-:Y:S02]  /*6d50*/  SEL R4, RZ, 0x1, P1 ;  /* 0x00000001ff047807 */ /* 0x001fe40000800000 */
[----:B------:R-:W-:Y:S02]  /*6d60*/  SEL R3, R2, RZ, P1 ;  /* 0x000000ff02037207 */ /* 0x000fe40000800000 */
[----:B------:R-:W-:Y:S01]  /*6d70*/  LOP3.LUT R4, R11, R4, RZ, 0x3c, !PT ;  /* 0x000000040b047212 */ /* 0x000fe200078e3cff */
[----:B-1----:R-:W-:Y:S06]  /*6d80*/  @!P0 BRA `(.L_x_188) ;  /* 0x0000000000c48947 */ /* 0x002fec0003800000 */
.L_x_199:
[----:B------:R-:W-:Y:S01]  /*6d90*/  IMAD R3, R3, 0x8, R0 ;  /* 0x0000000803037824 */ /* 0x000fe200078e0200 */
[----:B------:R-:W-:-:S07]  /*6da0*/  SHF.L.U32 R0, R4, 0x1f, RZ ;  /* 0x0000001f04007819 */ /* 0x000fce00000006ff */
.L_x_189:
[----:B-1----:R1:W2:Y:S02]  /*6db0*/  SYNCS.PHASECHK.TRANS64.TRYWAIT P0, [R3+URZ], R0 ;  /* 0x00000000030075a7 */ /* 0x0022a4000800017f */
[----:B--2---:R-:W-:Y:S05]  /*6dc0*/  @!P0 NANOSLEEP.SYNCS 0x989680 ;  /* 0x009896800000895d */ /* 0x004fea0003900000 */
[----:B------:R-:W2:Y:S02]  /*6dd0*/  @!P0 SYNCS.PHASECHK.TRANS64 P0, [R3+URZ], R0 ;  /* 0x00000000030085a7 */ /* 0x000ea4000800007f */
[----:B--2---:R-:W-:Y:S05]  /*6de0*/  @!P0 BRA `(.L_x_189) ;  /* 0xfffffffc00f08947 */ /* 0x004fea000383ffff */
.L_x_184:
[----:B------:R-:W-:Y:S05]  /*6df0*/  BSYNC B0 ;  /* 0x0000000000007941 */ /* 0x000fea0003800000 */
.L_x_183:
[----:B------:R-:W-:Y:S05]  /*6e00*/  EXIT ;  /* 0x000000000000794d */ /* 0x000fea0003800000 */
.L_x_21:
[----:B---3--:R3:W4:Y:S02]  /*6e10*/  SYNCS.PHASECHK.TRANS64.TRYWAIT P1, [R3+URZ], R0 ;  /* 0x00000000030075a7 */ /* 0x008724000802017f */
[----:B----4-:R-:W-:Y:S05]  /*6e20*/  @!P1 NANOSLEEP.SYNCS 0x989680 ;  /* 0x009896800000995d */ /* 0x010fea0003900000 */
[----:B------:R-:W4:Y:S02]  /*6e30*/  @!P1 SYNCS.PHASECHK.TRANS64 P1, [R3+URZ], R0 ;  /* 0x00000000030095a7 */ /* 0x000f24000802007f */
[----:B----4-:R-:W-:Y:S05]  /*6e40*/  @!P1 BRA `(.L_x_21) ;  /* 0xfffffffc00f09947 */ /* 0x010fea000383ffff */
[----:B------:R-:W-:Y:S05]  /*6e50*/  BRA `(.L_x_20) ;  /* 0xffffffa400ac7947 */ /* 0x000fea000383ffff */
.L_x_26:
[----:B-1----:R1:W2:Y:S02]  /*6e60*/  SYNCS.PHASECHK.TRANS64.TRYWAIT P1, [R5+URZ], R4 ;  /* 0x00000004050075a7 */ /* 0x0022a4000802017f */
[----:B--2---:R-:W-:Y:S05]  /*6e70*/  @!P1 NANOSLEEP.SYNCS 0x989680 ;  /* 0x009896800000995d */ /* 0x004fea0003900000 */
[----:B------:R-:W2:Y:S02]  /*6e80*/  @!P1 SYNCS.PHASECHK.TRANS64 P1, [R5+URZ], R4 ;  /* 0x00000004050095a7 */ /* 0x000ea4000802007f */
[----:B--2---:R-:W-:Y:S05]  /*6e90*/  @!P1 BRA `(.L_x_26) ;  /* 0xfffffffc00f09947 */ /* 0x004fea000383ffff */
[----:B------:R-:W-:Y:S05]  /*6ea0*/  BRA `(.L_x_25) ;  /* 0xffffffa8005c7947 */ /* 0x000fea000383ffff */
.L_x_171:
[----:B------:R-:W-:Y:S01]  /*6eb0*/  BSSY B1, `(.L_x_190) ;  /* 0x0000006000017945 */ /* 0x000fe20003800000 */
[----:B------:R-:W-:-:S07]  /*6ec0*/  IMAD.MOV.U32 R15, RZ, RZ, -0x1 ;  /* 0xffffffffff0f7424 */ /* 0x000fce00078e00ff */
[----:B------:R-:W-:Y:S05]  /*6ed0*/  WARPSYNC.COLLECTIVE R15, `(.L_x_191) ;  /* 0x000000000f0c7348 */ /* 0x000fea0003c00000 */
[----:B------:R-:W-:Y:S02]  /*6ee0*/  ELECT P6, UR62, PT ;  /* 0x00000000003e782f */ /* 0x000fe400038c0000 */
[----:B------:R-:W-:Y:S01]  /*6ef0*/  MOV R14, UR62 ;  /* 0x0000003e000e7c02 */ /* 0x000fe20008000f00 */
[----:B------:R-:W-:Y:S10]  /*6f00*/  ENDCOLLECTIVE ;  /* 0x000000000000791b */ /* 0x000ff40003800000 */
.L_x_191:
[----:B------:R-:W-:Y:S05]  /*6f10*/  BSYNC B1 ;  /* 0x0000000000017941 */ /* 0x000fea0003800000 */
.L_x_190:
[----:B------:R-:W-:Y:S05]  /*6f20*/  BRA `(.L_x_192) ;  /* 0xfffffff000407947 */ /* 0x000fea000383ffff */
.L_x_174:
[----:B-1----:R1:W2:Y:S02]  /*6f30*/  SYNCS.PHASECHK.TRANS64.TRYWAIT P0, [R22+URZ+0x20], R7 ;  /* 0x00002007160075a7 */ /* 0x0022a4000800017f */
[----:B--2---:R-:W-:Y:S05]  /*6f40*/  @!P0 NANOSLEEP.SYNCS 0x989680 ;  /* 0x009896800000895d */ /* 0x004fea0003900000 */
[----:B------:R-:W2:Y:S02]  /*6f50*/  @!P0 SYNCS.PHASECHK.TRANS64 P0, [R22+URZ+0x20], R7 ;  /* 0x00002007160085a7 */ /* 0x000ea4000800007f */
[----:B--2---:R-:W-:Y:S05]  /*6f60*/  @!P0 BRA `(.L_x_174) ;  /* 0xfffffffc00f08947 */ /* 0x004fea000383ffff */
[----:B------:R-:W-:Y:S05]  /*6f70*/  BRA `(.L_x_193) ;  /* 0xfffffff0007c7947 */ /* 0x000fea000383ffff */
.L_x_182:
[----:B------:R-:W-:Y:S01]  /*6f80*/  BSSY B0, `(.L_x_194) ;  /* 0x0000006000007945 */ /* 0x000fe20003800000 */
[----:B------:R-:W-:-:S07]  /*6f90*/  IMAD.MOV.U32 R15, RZ, RZ, -0x1 ;  /* 0xffffffffff0f7424 */ /* 0x000fce00078e00ff */
[----:B------:R-:W-:Y:S05]  /*6fa0*/  WARPSYNC.COLLECTIVE R15, `(.L_x_195) ;  /* 0x000000000f0c7348 */ /* 0x000fea0003c00000 */
[----:B------:R-:W-:Y:S02]  /*6fb0*/  ELECT P6, UR62, PT ;  /* 0x00000000003e782f */ /* 0x000fe400038c0000 */
[----:B------:R-:W-:Y:S01]  /*6fc0*/  MOV R14, UR62 ;  /* 0x0000003e000e7c02 */ /* 0x000fe20008000f00 */
[----:B------:R-:W-:Y:S10]  /*6fd0*/  ENDCOLLECTIVE ;  /* 0x000000000000791b */ /* 0x000ff40003800000 */
.L_x_195:
[----:B------:R-:W-:Y:S05]  /*6fe0*/  BSYNC B0 ;  /* 0x0000000000007941 */ /* 0x000fea0003800000 */
.L_x_194:
[----:B------:R-:W-:Y:S05]  /*6ff0*/  BRA `(.L_x_196) ;  /* 0xfffffff800d07947 */ /* 0x000fea000383ffff */
.L_x_186:
[----:B0-----:R0:W1:Y:S02]  /*7000*/  SYNCS.PHASECHK.TRANS64.TRYWAIT P0, [R5+URZ], R2 ;  /* 0x00000002050075a7 */ /* 0x001064000800017f */
[----:B-1----:R-:W-:Y:S05]  /*7010*/  @!P0 NANOSLEEP.SYNCS 0x989680 ;  /* 0x009896800000895d */ /* 0x002fea0003900000 */
[----:B------:R-:W1:Y:S02]  /*7020*/  @!P0 SYNCS.PHASECHK.TRANS64 P0, [R5+URZ], R2 ;  /* 0x00000002050085a7 */ /* 0x000e64000800007f */
[----:B-1----:R-:W-:Y:S05]  /*7030*/  @!P0 BRA `(.L_x_186) ;  /* 0xfffffffc00f08947 */ /* 0x002fea000383ffff */
[----:B------:R-:W-:Y:S05]  /*7040*/  BRA `(.L_x_197) ;  /* 0xfffffffc00107947 */ /* 0x000fea000383ffff */
.L_x_187:
[----:B0-----:R0:W1:Y:S02]  /*7050*/  SYNCS.PHASECHK.TRANS64.TRYWAIT P0, [R7+URZ], R4 ;  /* 0x00000004070075a7 */ /* 0x001064000800017f */
[----:B-1----:R-:W-:Y:S05]  /*7060*/  @!P0 NANOSLEEP.SYNCS 0x989680 ;  /* 0x009896800000895d */ /* 0x002fea0003900000 */
[----:B------:R-:W1:Y:S02]  /*7070*/  @!P0 SYNCS.PHASECHK.TRANS64 P0, [R7+URZ], R4 ;  /* 0x00000004070085a7 */ /* 0x000e64000800007f */
[----:B-1----:R-:W-:Y:S05]  /*7080*/  @!P0 BRA `(.L_x_187) ;  /* 0xfffffffc00f08947 */ /* 0x002fea000383ffff */
[----:B------:R-:W-:Y:S05]  /*7090*/  BRA `(.L_x_198) ;  /* 0xfffffffc00207947 */ /* 0x000fea000383ffff */
.L_x_188:
[----:B0-----:R0:W1:Y:S02]  /*70a0*/  SYNCS.PHASECHK.TRANS64.TRYWAIT P0, [R6+URZ], R5 ;  /* 0x00000005060075a7 */ /* 0x001064000800017f */
[----:B-1----:R-:W-:Y:S05]  /*70b0*/  @!P0 NANOSLEEP.SYNCS 0x989680 ;  /* 0x009896800000895d */ /* 0x002fea0003900000 */
[----:B------:R-:W1:Y:S02]  /*70c0*/  @!P0 SYNCS.PHASECHK.TRANS64 P0, [R6+URZ], R5 ;  /* 0x00000005060085a7 */ /* 0x000e64000800007f */
[----:B-1----:R-:W-:Y:S05]  /*70d0*/  @!P0 BRA `(.L_x_188) ;  /* 0xfffffffc00f08947 */ /* 0x002fea000383ffff */
[----:B------:R-:W-:Y:S05]  /*70e0*/  BRA `(.L_x_199) ;  /* 0xfffffffc00287947 */ /* 0x000fea000383ffff */
.L_x_200:
[----:B------:R-:W-:-:S00]  /*70f0*/  BRA `(.L_x_200) ;  /* 0xfffffffc00fc7947 */ /* 0x000fc0000383ffff */
[----:B------:R-:W-:-:S00]  /*7100*/  NOP ;  /* 0x0000000000007918 */ /* 0x000fc00000000000 */
[----:B------:R-:W-:-:S00]  /*7110*/  NOP ;  /* 0x0000000000007918 */ /* 0x000fc00000000000 */
[----:B------:R-:W-:-:S00]  /*7120*/  NOP ;  /* 0x0000000000007918 */ /* 0x000fc00000000000 */
[----:B------:R-:W-:-:S00]  /*7130*/  NOP ;  /* 0x0000000000007918 */ /* 0x000fc00000000000 */
[----:B------:R-:W-:-:S00]  /*7140*/  NOP ;  /* 0x0000000000007918 */ /* 0x000fc00000000000 */
[----:B------:R-:W-:-:S00]  /*7150*/  NOP ;  /* 0x0000000000007918 */ /* 0x000fc00000000000 */
[----:B------:R-:W-:-:S00]  /*7160*/  NOP ;  /* 0x0000000000007918 */ /* 0x000fc00000000000 */
[----:B------:R-:W-:-:S00]  /*7170*/  NOP ;  /* 0x0000000000007918 */ /* 0x000fc00000000000 */
.L_x_201:


//--------------------- .nv.global.init           --------------------------
	.section	.nv.global.init,"aw",@progbits
.nv.global.init:
	.type		$str$22,@object
	.size		$str$22,($str$23 - $str$22)
$str$22:
        /*0000*/ 	.byte	0x6b, 0x5f, 0x74, 0x69, 0x6c, 0x65, 0x5f, 0x63, 0x6f, 0x75, 0x6e, 0x74, 0x20, 0x3e, 0x3d, 0x20
        /*0010*/ 	.byte	0x31, 0x00
	.type		$str$23,@object
	.size		$str$23,(__unnamed_1 - $str$23)
$str$23:
        /*0012*/ 	.byte	0x2f, 0x74, 0x6d, 0x70, 0x2f, 0x63, 0x75, 0x74, 0x6c, 0x61, 0x73, 0x73, 0x5f, 0x73, 0x77, 0x65
        /*0022*/ 	.byte	0x65, 0x70, 0x5f, 0x73, 0x72, 0x63, 0x2f, 0x69, 0x6e, 0x63, 0x6c, 0x75, 0x64, 0x65, 0x2f, 0x63
        /*0032*/ 	.byte	0x75, 0x74, 0x6c, 0x61, 0x73, 0x73, 0x2f, 0x67, 0x65, 0x6d, 0x6d, 0x2f, 0x63, 0x6f, 0x6c, 0x6c
        /*0042*/ 	.byte	0x65, 0x63, 0x74, 0x69, 0x76, 0x65, 0x2f, 0x73, 0x6d, 0x39, 0x30, 0x5f, 0x6d, 0x6d, 0x61, 0x5f
        /*0052*/ 	.byte	0x74, 0x6d, 0x61, 0x5f, 0x67, 0x6d, 0x6d, 0x61, 0x5f, 0x73, 0x73, 0x5f, 0x77, 0x61, 0x72, 0x70
        /*0062*/ 	.byte	0x73, 0x70, 0x65, 0x63, 0x69, 0x61, 0x6c, 0x69, 0x7a, 0x65, 0x64, 0x2e, 0x68, 0x70, 0x70, 0x00
	.type		__unnamed_1,@object
	.size		__unnamed_1,(.L_0 - __unnamed_1)
__unnamed_1:
        /*0072*/ 	.byte	0x76, 0x6f, 0x69, 0x64, 0x20, 0x63, 0x75, 0x74, 0x6c, 0x61, 0x73, 0x73, 0x3a, 0x3a, 0x67, 0x65
        /* <DEDUP_REMOVED lines=173> */
        /*0b52*/ 	.byte	0x79, 0x5d, 0x00
.L_0:


//--------------------- .nv.shared._ZN7cutlass13device_kernelINS_4gemm6kernel13GemmUniversalIN4cute5tupleIJiiiiEEENS1_10collective13CollectiveMmaINS1_34MainloopSm90TmaGmmaWarpSpecializedILi4ENS5_IJNS4_1CILi2EEESB_NSA_ILi1EEEEEENS1_35KernelTmaWarpSpecializedCooperativeEEENS5_IJNSA_ILi128EEESG_NSA_ILi64EEEEEEaNS5_IJlSC_lEEEaSJ_NS4_8TiledMMAINS4_8MMA_AtomIJNS4_4SM904GMMA27MMA_64x128x32_S32S8S8_SS_TNEEEENS4_6LayoutINS5_IJSB_SC_SC_EEENS5_IJSC_NSA_ILi0EEESS_EEEEENS5_IJNS4_10UnderscoreESV_SV_EEEEENS4_23SM90_TMA_LOAD_MULTICASTENS4_14ComposedLayoutINS4_7SwizzleILi2ELi4ELi3EEENS4_18smem_ptr_flag_bitsILi8EEENSQ_INS5_IJNSA_ILi8EEESH_EEENS5_IJSH_SC_EEEEEEEvNS4_8identityESY_S18_vS19_EENS_8epilogue10collective6detail29Sm90TmaWarpSpecializedAdapterINS1C_15DefaultEpilogueIaSJ_SJ_NS1B_6thread17LinearCombinationIaLi1EiiLNS1G_9ScaleType4KindE0ELNS_15FloatRoundStyleE2EaEENS1_15EpilogueDefaultEEEEEvvEEEEvNT_6ParamsE --------------------------
	.section	.nv.shared._ZN7cutlass13device_kernelINS_4gemm6kernel13GemmUniversalIN4cute5tupleIJiiiiEEENS1_10collective13CollectiveMmaINS1_34MainloopSm90TmaGmmaWarpSpecializedILi4ENS5_IJNS4_1CILi2EEESB_NSA_ILi1EEEEEENS1_35KernelTmaWarpSpecializedCooperativeEEENS5_IJNSA_ILi128EEESG_NSA_ILi64EEEEEEaNS5_IJlSC_lEEEaSJ_NS4_8TiledMMAINS4_8MMA_AtomIJNS4_4SM904GMMA27MMA_64x128x32_S32S8S8_SS_TNEEEENS4_6LayoutINS5_IJSB_SC_SC_EEENS5_IJSC_NSA_ILi0EEESS_EEEEENS5_IJNS4_10UnderscoreESV_SV_EEEEENS4_23SM90_TMA_LOAD_MULTICASTENS4_14ComposedLayoutINS4_7SwizzleILi2ELi4ELi3EEENS4_18smem_ptr_flag_bitsILi8EEENSQ_INS5_IJNSA_ILi8EEESH_EEENS5_IJSH_SC_EEEEEEEvNS4_8identityESY_S18_vS19_EENS_8epilogue10collective6detail29Sm90TmaWarpSpecializedAdapterINS1C_15DefaultEpilogueIaSJ_SJ_NS1B_6thread17LinearCombinationIaLi1EiiLNS1G_9ScaleType4KindE0ELNS_15FloatRoundStyleE2EaEENS1_15EpilogueDefaultEEEEEvvEEEEvNT_6ParamsE,"aw",@nobits
	.sectionflags	@""
	.align	16
	.zero		1024


//--------------------- .nv.shared.reserved.0     --------------------------
	.section	.nv.shared.reserved.0,"aw",@nobits
	.weak		__nv_reservedSMEM_offset_0_alias
	.size		__nv_reservedSMEM_offset_0_alias, 0, 0
	.other		__nv_reservedSMEM_offset_0_alias,@"STO_CUDA_RESERVED_SHARED STV_DEFAULT"
__nv_reservedSMEM_offset_0_alias:
	.zero		0


//--------------------- .nv.global                --------------------------
	.section	.nv.global,"aw",@nobits
.nv.global:
	.type		_ZN39_INTERNAL_1045e146_4_k_cu_e6b40526_55074cute1_E,@object
	.size		_ZN39_INTERNAL_1045e146_4_k_cu_e6b40526_55074cute1_E,(_ZN39_INTERNAL_1045e146_4_k_cu_e6b40526_55074cuda3std3__45__cpo6cbeginE - _ZN39_INTERNAL_1045e146_4_k_cu_e6b40526_55074cute1_E)
_ZN39_INTERNAL_1045e146_4_k_cu_e6b40526_55074cute1_E:
	.zero		1
	.type		_ZN39_INTERNAL_1045e146_4_k_cu_e6b40526_55074cuda3std3__45__cpo6cbeginE,@object
	.size		_ZN39_INTERNAL_1045e146_4_k_cu_e6b40526_55074cuda3std3__45__cpo6cbeginE,(_ZN39_INTERNAL_1045e146_4_k_cu_e6b40526_55074cuda3std3__48in_placeE - _ZN39_INTERNAL_1045e146_4_k_cu_e6b40526_55074cuda3std3__45__cpo6cbeginE)
_ZN39_INTERNAL_1045e146_4_k_cu_e6b40526_55074cuda3std3__45__cpo6cbeginE:
	.zero		1
	.type		_ZN39_INTERNAL_1045e146_4_k_cu_e6b40526_55074cuda3std3__48in_placeE,@object
	.size		_ZN39_INTERNAL_1045e146_4_k_cu_e6b40526_55074cuda3std3__48in_placeE,(_ZN39_INTERNAL_1045e146_4_k_cu_e6b40526_55074cuda3std6ranges3__45__cpo9iter_moveE - _ZN39_INTERNAL_1045e146_4_k_cu_e6b40526_55074cuda3std3__48in_placeE)
_ZN39_INTERNAL_1045e146_4_k_cu_e6b40526_55074cuda3std3__48in_placeE:
	.zero		1
	.type		_ZN39_INTERNAL_1045e146_4_k_cu_e6b40526_55074cuda3std6ranges3__45__cpo9iter_moveE,@object
	.size		_ZN39_INTERNAL_1045e146_4_k_cu_e6b40526_55074cuda3std6ranges3__45__cpo9iter_moveE,(_ZN39_INTERNAL_1045e146_4_k_cu_e6b40526_55074cuda3std3__45__cpo5beginE - _ZN39_INTERNAL_1045e146_4_k_cu_e6b40526_55074cuda3std6ranges3__45__cpo9iter_moveE)
_ZN39_INTERNAL_1045e146_4_k_cu_e6b40526_55074cuda3std6ranges3__45__cpo9iter_moveE:
	.zero		1
	.type		_ZN39_INTERNAL_1045e146_4_k_cu_e6b40526_55074cuda3std3__45__cpo5beginE,@object
	.size		_ZN39_INTERNAL_1045e146_4_k_cu_e6b40526_55074cuda3std3__45__cpo5beginE,(_ZN39_INTERNAL_1045e146_4_k_cu_e6b40526_55074cuda3std3__441_GLOBAL__N__1045e146_4_k_cu_e6b40526_55076ignoreE - _ZN39_INTERNAL_1045e146_4_k_cu_e6b40526_55074cuda3std3__45__cpo5beginE)
_ZN39_INTERNAL_1045e146_4_k_cu_e6b40526_55074cuda3std3__45__cpo5beginE:
	.zero		1
	.type		_ZN39_INTERNAL_1045e146_4_k_cu_e6b40526_55074cuda3std3__441_GLOBAL__N__1045e146_4_k_cu_e6b40526_55076ignoreE,@object
	.size		_ZN39_INTERNAL_1045e146_4_k_cu_e6b40526_55074cuda3std3__441_GLOBAL__N__1045e146_4_k_cu_e6b40526_55076ignoreE,(_ZN39_INTERNAL_1045e146_4_k_cu_e6b40526_55074cute7productE - _ZN39_INTERNAL_1045e146_4_k_cu_e6b40526_55074cuda3std3__441_GLOBAL__N__1045e146_4_k_cu_e6b40526_55076ignoreE)
_ZN39_INTERNAL_1045e146_4_k_cu_e6b40526_55074cuda3std3__441_GLOBAL__N__1045e146_4_k_cu_e6b40526_55076ignoreE:
	.zero		1
	.type		_ZN39_INTERNAL_1045e146_4_k_cu_e6b40526_55074cute7productE,@object
	.size		_ZN39_INTERNAL_1045e146_4_k_cu_e6b40526_55074cute7productE,(_ZN39_INTERNAL_1045e146_4_k_cu_e6b40526_55074cuda3std3__45__cpo3endE - _ZN39_INTERNAL_1045e146_4_k_cu_e6b40526_55074cute7productE)
_ZN39_INTERNAL_1045e146_4_k_cu_e6b40526_55074cute7productE:
	.zero		1
	.type		_ZN39_INTERNAL_1045e146_4_k_cu_e6b40526_55074cuda3std3__45__cpo3endE,@object
	.size		_ZN39_INTERNAL_1045e146_4_k_cu_e6b40526_55074cuda3std3__45__cpo3endE,(_ZN39_INTERNAL_1045e146_4_k_cu_e6b40526_55074cuda3std3__419piecewise_constructE - _ZN39_INTERNAL_1045e146_4_k_cu_e6b40526_55074cuda3std3__45__cpo3endE)
_ZN39_INTERNAL_1045e146_4_k_cu_e6b40526_55074cuda3std3__45__cpo3endE:
	.zero		1
	.type		_ZN39_INTERNAL_1045e146_4_k_cu_e6b40526_55074cuda3std3__419piecewise_constructE,@object
	.size		_ZN39_INTERNAL_1045e146_4_k_cu_e6b40526_55074cuda3std3__419piecewise_constructE,(_ZN39_INTERNAL_1045e146_4_k_cu_e6b40526_55074cuda3std3__45__cpo4cendE - _ZN39_INTERNAL_1045e146_4_k_cu_e6b40526_55074cuda3std3__419piecewise_constructE)
_ZN39_INTERNAL_1045e146_4_k_cu_e6b40526_55074cuda3std3__419piecewise_constructE:
	.zero		1
	.type		_ZN39_INTERNAL_1045e146_4_k_cu_e6b40526_55074cuda3std3__45__cpo4cendE,@object
	.size		_ZN39_INTERNAL_1045e146_4_k_cu_e6b40526_55074cuda3std3__45__cpo4cendE,(_ZN39_INTERNAL_1045e146_4_k_cu_e6b40526_55074cuda3std6ranges3__45__cpo4swapE - _ZN39_INTERNAL_1045e146_4_k_cu_e6b40526_55074cuda3std3__45__cpo4cendE)
_ZN39_INTERNAL_1045e146_4_k_cu_e6b40526_55074cuda3std3__45__cpo4cendE:
	.zero		1
	.type		_ZN39_INTERNAL_1045e146_4_k_cu_e6b40526_55074cuda3std6ranges3__45__cpo4swapE,@object
	.size		_ZN39_INTERNAL_1045e146_4_k_cu_e6b40526_55074cuda3std6ranges3__45__cpo4swapE,(.L_8 - _ZN39_INTERNAL_1045e146_4_k_cu_e6b40526_55074cuda3std6ranges3__45__cpo4swapE)
_ZN39_INTERNAL_1045e146_4_k_cu_e6b40526_55074cuda3std6ranges3__45__cpo4swapE:
	.zero		1
.L_8:


//--------------------- .nv.constant0._ZN7cutlass13device_kernelINS_4gemm6kernel13GemmUniversalIN4cute5tupleIJiiiiEEENS1_10collective13CollectiveMmaINS1_34MainloopSm90TmaGmmaWarpSpecializedILi4ENS5_IJNS4_1CILi2EEESB_NSA_ILi1EEEEEENS1_35KernelTmaWarpSpecializedCooperativeEEENS5_IJNSA_ILi128EEESG_NSA_ILi64EEEEEEaNS5_IJlSC_lEEEaSJ_NS4_8TiledMMAINS4_8MMA_AtomIJNS4_4SM904GMMA27MMA_64x128x32_S32S8S8_SS_TNEEEENS4_6LayoutINS5_IJSB_SC_SC_EEENS5_IJSC_NSA_ILi0EEESS_EEEEENS5_IJNS4_10UnderscoreESV_SV_EEEEENS4_23SM90_TMA_LOAD_MULTICASTENS4_14ComposedLayoutINS4_7SwizzleILi2ELi4ELi3EEENS4_18smem_ptr_flag_bitsILi8EEENSQ_INS5_IJNSA_ILi8EEESH_EEENS5_IJSH_SC_EEEEEEEvNS4_8identityESY_S18_vS19_EENS_8epilogue10collective6detail29Sm90TmaWarpSpecializedAdapterINS1C_15DefaultEpilogueIaSJ_SJ_NS1B_6thread17LinearCombinationIaLi1EiiLNS1G_9ScaleType4KindE0ELNS_15FloatRoundStyleE2EaEENS1_15EpilogueDefaultEEEEEvvEEEEvNT_6ParamsE --------------------------
	.section	.nv.constant0._ZN7cutlass13device_kernelINS_4gemm6kernel13GemmUniversalIN4cute5tupleIJiiiiEEENS1_10collective13CollectiveMmaINS1_34MainloopSm90TmaGmmaWarpSpecializedILi4ENS5_IJNS4_1CILi2EEESB_NSA_ILi1EEEEEENS1_35KernelTmaWarpSpecializedCooperativeEEENS5_IJNSA_ILi128EEESG_NSA_ILi64EEEEEEaNS5_IJlSC_lEEEaSJ_NS4_8TiledMMAINS4_8MMA_AtomIJNS4_4SM904GMMA27MMA_64x128x32_S32S8S8_SS_TNEEEENS4_6LayoutINS5_IJSB_SC_SC_EEENS5_IJSC_NSA_ILi0EEESS_EEEEENS5_IJNS4_10UnderscoreESV_SV_EEEEENS4_23SM90_TMA_LOAD_MULTICASTENS4_14ComposedLayoutINS4_7SwizzleILi2ELi4ELi3EEENS4_18smem_ptr_flag_bitsILi8EEENSQ_INS5_IJNSA_ILi8EEESH_EEENS5_IJSH_SC_EEEEEEEvNS4_8identityESY_S18_vS19_EENS_8epilogue10collective6detail29Sm90TmaWarpSpecializedAdapterINS1C_15DefaultEpilogueIaSJ_SJ_NS1B_6thread17LinearCombinationIaLi1EiiLNS1G_9ScaleType4KindE0ELNS_15FloatRoundStyleE2EaEENS1_15EpilogueDefaultEEEEEvvEEEEvNT_6ParamsE,"a",@progbits
	.sectionflags	@""
	.align	4
.nv.constant0._ZN7cutlass13device_kernelINS_4gemm6kernel13GemmUniversalIN4cute5tupleIJiiiiEEENS1_10collective13CollectiveMmaINS1_34MainloopSm90TmaGmmaWarpSpecializedILi4ENS5_IJNS4_1CILi2EEESB_NSA_ILi1EEEEEENS1_35KernelTmaWarpSpecializedCooperativeEEENS5_IJNSA_ILi128EEESG_NSA_ILi64EEEEEEaNS5_IJlSC_lEEEaSJ_NS4_8TiledMMAINS4_8MMA_AtomIJNS4_4SM904GMMA27MMA_64x128x32_S32S8S8_SS_TNEEEENS4_6LayoutINS5_IJSB_SC_SC_EEENS5_IJSC_NSA_ILi0EEESS_EEEEENS5_IJNS4_10UnderscoreESV_SV_EEEEENS4_23SM90_TMA_LOAD_MULTICASTENS4_14ComposedLayoutINS4_7SwizzleILi2ELi4ELi3EEENS4_18smem_ptr_flag_bitsILi8EEENSQ_INS5_IJNSA_ILi8EEESH_EEENS5_IJSH_SC_EEEEEEEvNS4_8identityESY_S18_vS19_EENS_8epilogue10collective6detail29Sm90TmaWarpSpecializedAdapterINS1C_15DefaultEpilogueIaSJ_SJ_NS1B_6thread17LinearCombinationIaLi1EiiLNS1G_9ScaleType4KindE0ELNS_15FloatRoundStyleE2EaEENS1_15EpilogueDefaultEEEEEvvEEEEvNT_6ParamsE:
	.zero		1664


//--------------------- SYMBOLS --------------------------

	.type		.nv.reservedSmem.offset0,@object
	.size		.nv.reservedSmem.offset0,0x4
	.type		__assertfail,@function
